//
// Generated by NVIDIA NVVM Compiler
//
// Compiler Build ID: CL-36424714
// Cuda compilation tools, release 13.0, V13.0.88
// Based on NVVM 20.0.0
//

.version 9.0
.target sm_100
.address_size 64

	// .globl	_Z17im2col_gpu_kernelIfEviPKT_iiiiiiiiiiiiPS0_

.visible .entry _Z17im2col_gpu_kernelIfEviPKT_iiiiiiiiiiiiPS0_(
	.param .u32 _Z17im2col_gpu_kernelIfEviPKT_iiiiiiiiiiiiPS0__param_0,
	.param .u64 .ptr .align 1 _Z17im2col_gpu_kernelIfEviPKT_iiiiiiiiiiiiPS0__param_1,
	.param .u32 _Z17im2col_gpu_kernelIfEviPKT_iiiiiiiiiiiiPS0__param_2,
	.param .u32 _Z17im2col_gpu_kernelIfEviPKT_iiiiiiiiiiiiPS0__param_3,
	.param .u32 _Z17im2col_gpu_kernelIfEviPKT_iiiiiiiiiiiiPS0__param_4,
	.param .u32 _Z17im2col_gpu_kernelIfEviPKT_iiiiiiiiiiiiPS0__param_5,
	.param .u32 _Z17im2col_gpu_kernelIfEviPKT_iiiiiiiiiiiiPS0__param_6,
	.param .u32 _Z17im2col_gpu_kernelIfEviPKT_iiiiiiiiiiiiPS0__param_7,
	.param .u32 _Z17im2col_gpu_kernelIfEviPKT_iiiiiiiiiiiiPS0__param_8,
	.param .u32 _Z17im2col_gpu_kernelIfEviPKT_iiiiiiiiiiiiPS0__param_9,
	.param .u32 _Z17im2col_gpu_kernelIfEviPKT_iiiiiiiiiiiiPS0__param_10,
	.param .u32 _Z17im2col_gpu_kernelIfEviPKT_iiiiiiiiiiiiPS0__param_11,
	.param .u32 _Z17im2col_gpu_kernelIfEviPKT_iiiiiiiiiiiiPS0__param_12,
	.param .u32 _Z17im2col_gpu_kernelIfEviPKT_iiiiiiiiiiiiPS0__param_13,
	.param .u64 .ptr .align 1 _Z17im2col_gpu_kernelIfEviPKT_iiiiiiiiiiiiPS0__param_14
)
{
	.reg .pred 	%p<87>;
	.reg .b32 	%r<182>;
	.reg .b32 	%f<61>;
	.reg .b64 	%rd<112>;

	ld.param.u32 	%r95, [_Z17im2col_gpu_kernelIfEviPKT_iiiiiiiiiiiiPS0__param_0];
	ld.param.u64 	%rd30, [_Z17im2col_gpu_kernelIfEviPKT_iiiiiiiiiiiiPS0__param_1];
	ld.param.u32 	%r96, [_Z17im2col_gpu_kernelIfEviPKT_iiiiiiiiiiiiPS0__param_2];
	ld.param.u32 	%r97, [_Z17im2col_gpu_kernelIfEviPKT_iiiiiiiiiiiiPS0__param_3];
	ld.param.u32 	%r98, [_Z17im2col_gpu_kernelIfEviPKT_iiiiiiiiiiiiPS0__param_4];
	ld.param.u32 	%r99, [_Z17im2col_gpu_kernelIfEviPKT_iiiiiiiiiiiiPS0__param_5];
	ld.param.u32 	%r101, [_Z17im2col_gpu_kernelIfEviPKT_iiiiiiiiiiiiPS0__param_7];
	ld.param.u32 	%r104, [_Z17im2col_gpu_kernelIfEviPKT_iiiiiiiiiiiiPS0__param_10];
	ld.param.u32 	%r105, [_Z17im2col_gpu_kernelIfEviPKT_iiiiiiiiiiiiPS0__param_11];
	ld.param.u32 	%r106, [_Z17im2col_gpu_kernelIfEviPKT_iiiiiiiiiiiiPS0__param_12];
	ld.param.u32 	%r107, [_Z17im2col_gpu_kernelIfEviPKT_iiiiiiiiiiiiPS0__param_13];
	ld.param.u64 	%rd29, [_Z17im2col_gpu_kernelIfEviPKT_iiiiiiiiiiiiPS0__param_14];
	cvta.to.global.u64 	%rd1, %rd30;
	mov.u32 	%r108, %ctaid.x;
	mov.u32 	%r1, %ntid.x;
	mov.u32 	%r109, %tid.x;
	mad.lo.s32 	%r160, %r108, %r1, %r109;
	setp.ge.s32 	%p1, %r160, %r95;
	@%p1 bra 	$L__BB0_47;
	mul.lo.s32 	%r3, %r107, %r106;
	min.s32 	%r110, %r98, %r99;
	setp.lt.s32 	%p2, %r110, 1;
	@%p2 bra 	$L__BB0_47;
	and.b32  	%r4, %r99, 7;
	and.b32  	%r5, %r99, 3;
	and.b32  	%r6, %r99, 2147483640;
	and.b32  	%r7, %r99, 1;
	neg.s32 	%r8, %r6;
	shl.b32 	%r9, %r105, 3;
	shl.b32 	%r10, %r105, 1;
	mul.lo.s32 	%r11, %r105, 3;
	shl.b32 	%r12, %r105, 2;
	mul.lo.s32 	%r13, %r105, 5;
	mul.lo.s32 	%r14, %r105, 6;
	mul.lo.s32 	%r15, %r105, 7;
	sub.s32 	%r16, %r105, %r101;
	sub.s32 	%r17, %r10, %r101;
	sub.s32 	%r18, %r11, %r101;
	sub.s32 	%r19, %r12, %r101;
	sub.s32 	%r20, %r13, %r101;
	sub.s32 	%r21, %r14, %r101;
	sub.s32 	%r22, %r15, %r101;
	mul.wide.s32 	%rd2, %r3, 32;
	mul.wide.s32 	%rd3, %r3, 4;
	cvta.to.global.u64 	%rd4, %rd29;
	mov.u32 	%r111, %nctaid.x;
	mul.lo.s32 	%r23, %r1, %r111;
	mul.lo.s32 	%r112, %r99, %r98;
	mul.lo.s32 	%r24, %r112, %r106;
$L__BB0_3:
	ld.param.u32 	%r159, [_Z17im2col_gpu_kernelIfEviPKT_iiiiiiiiiiiiPS0__param_9];
	ld.param.u32 	%r158, [_Z17im2col_gpu_kernelIfEviPKT_iiiiiiiiiiiiPS0__param_8];
	ld.param.u32 	%r157, [_Z17im2col_gpu_kernelIfEviPKT_iiiiiiiiiiiiPS0__param_6];
	div.s32 	%r114, %r160, %r107;
	div.s32 	%r115, %r114, %r106;
	mul.lo.s32 	%r116, %r115, %r106;
	sub.s32 	%r117, %r114, %r116;
	mul.lo.s32 	%r118, %r114, %r107;
	sub.s32 	%r119, %r160, %r118;
	mul.lo.s32 	%r120, %r117, %r158;
	sub.s32 	%r26, %r120, %r157;
	mul.lo.s32 	%r121, %r119, %r159;
	sub.s32 	%r27, %r121, %r101;
	mad.lo.s32 	%r122, %r24, %r115, %r117;
	mad.lo.s32 	%r123, %r122, %r107, %r119;
	mul.wide.s32 	%rd31, %r123, 4;
	add.s64 	%rd111, %rd4, %rd31;
	mad.lo.s32 	%r124, %r115, %r96, %r26;
	mad.lo.s32 	%r125, %r124, %r97, %r27;
	cvt.s64.s32 	%rd6, %r125;
	add.s32 	%r28, %r16, %r121;
	add.s32 	%r29, %r17, %r121;
	add.s32 	%r30, %r18, %r121;
	add.s32 	%r31, %r19, %r121;
	add.s32 	%r32, %r20, %r121;
	add.s32 	%r33, %r21, %r121;
	add.s32 	%r34, %r22, %r121;
	mov.b32 	%r161, 0;
$L__BB0_4:
	setp.lt.u32 	%p3, %r99, 8;
	mul.lo.s32 	%r127, %r161, %r104;
	add.s32 	%r36, %r127, %r26;
	mul.lo.s32 	%r37, %r127, %r97;
	mov.b32 	%r180, 0;
	@%p3 bra 	$L__BB0_23;
	add.s32 	%r177, %r105, %r37;
	add.s32 	%r176, %r10, %r37;
	add.s32 	%r175, %r11, %r37;
	add.s32 	%r174, %r12, %r37;
	add.s32 	%r173, %r13, %r37;
	add.s32 	%r172, %r14, %r37;
	add.s32 	%r171, %r15, %r37;
	mov.u64 	%rd104, %rd111;
	mov.u32 	%r162, %r27;
	mov.u32 	%r163, %r34;
	mov.u32 	%r164, %r33;
	mov.u32 	%r165, %r32;
	mov.u32 	%r166, %r31;
	mov.u32 	%r167, %r30;
	mov.u32 	%r168, %r29;
	mov.u32 	%r169, %r28;
	mov.u32 	%r170, %r37;
	mov.u32 	%r178, %r8;
$L__BB0_6:
	.pragma "nounroll";
	setp.ge.s32 	%p4, %r36, %r96;
	or.b32  	%r128, %r36, %r162;
	setp.lt.s32 	%p5, %r128, 0;
	setp.ge.s32 	%p6, %r162, %r97;
	or.pred  	%p7, %p4, %p6;
	mov.f32 	%f46, 0f00000000;
	or.pred  	%p8, %p7, %p5;
	@%p8 bra 	$L__BB0_8;
	cvt.s64.s32 	%rd33, %r170;
	add.s64 	%rd34, %rd33, %rd6;
	shl.b64 	%rd35, %rd34, 2;
	add.s64 	%rd36, %rd1, %rd35;
	ld.global.f32 	%f46, [%rd36];
$L__BB0_8:
	or.b32  	%r129, %r36, %r169;
	st.global.f32 	[%rd104], %f46;
	setp.lt.s32 	%p10, %r129, 0;
	setp.ge.s32 	%p11, %r169, %r97;
	or.pred  	%p12, %p4, %p11;
	mov.f32 	%f47, 0f00000000;
	or.pred  	%p13, %p12, %p10;
	@%p13 bra 	$L__BB0_10;
	cvt.s64.s32 	%rd37, %r177;
	add.s64 	%rd38, %rd37, %rd6;
	shl.b64 	%rd39, %rd38, 2;
	add.s64 	%rd40, %rd1, %rd39;
	ld.global.f32 	%f47, [%rd40];
$L__BB0_10:
	or.b32  	%r130, %r36, %r168;
	add.s64 	%rd9, %rd104, %rd3;
	st.global.f32 	[%rd9], %f47;
	setp.lt.s32 	%p15, %r130, 0;
	setp.ge.s32 	%p16, %r168, %r97;
	or.pred  	%p17, %p4, %p16;
	mov.f32 	%f48, 0f00000000;
	or.pred  	%p18, %p17, %p15;
	@%p18 bra 	$L__BB0_12;
	cvt.s64.s32 	%rd41, %r176;
	add.s64 	%rd42, %rd41, %rd6;
	shl.b64 	%rd43, %rd42, 2;
	add.s64 	%rd44, %rd1, %rd43;
	ld.global.f32 	%f48, [%rd44];
$L__BB0_12:
	or.b32  	%r131, %r36, %r167;
	add.s64 	%rd10, %rd9, %rd3;
	st.global.f32 	[%rd10], %f48;
	setp.lt.s32 	%p20, %r131, 0;
	setp.ge.s32 	%p21, %r167, %r97;
	or.pred  	%p22, %p4, %p21;
	mov.f32 	%f49, 0f00000000;
	or.pred  	%p23, %p22, %p20;
	@%p23 bra 	$L__BB0_14;
	cvt.s64.s32 	%rd45, %r175;
	add.s64 	%rd46, %rd45, %rd6;
	shl.b64 	%rd47, %rd46, 2;
	add.s64 	%rd48, %rd1, %rd47;
	ld.global.f32 	%f49, [%rd48];
$L__BB0_14:
	or.b32  	%r132, %r36, %r166;
	add.s64 	%rd11, %rd10, %rd3;
	st.global.f32 	[%rd11], %f49;
	setp.lt.s32 	%p25, %r132, 0;
	setp.ge.s32 	%p26, %r166, %r97;
	or.pred  	%p27, %p4, %p26;
	mov.f32 	%f50, 0f00000000;
	or.pred  	%p28, %p27, %p25;
	@%p28 bra 	$L__BB0_16;
	cvt.s64.s32 	%rd49, %r174;
	add.s64 	%rd50, %rd49, %rd6;
	shl.b64 	%rd51, %rd50, 2;
	add.s64 	%rd52, %rd1, %rd51;
	ld.global.f32 	%f50, [%rd52];
$L__BB0_16:
	or.b32  	%r133, %r36, %r165;
	add.s64 	%rd12, %rd11, %rd3;
	st.global.f32 	[%rd12], %f50;
	setp.lt.s32 	%p30, %r133, 0;
	setp.ge.s32 	%p31, %r165, %r97;
	or.pred  	%p32, %p4, %p31;
	mov.f32 	%f51, 0f00000000;
	or.pred  	%p33, %p32, %p30;
	@%p33 bra 	$L__BB0_18;
	cvt.s64.s32 	%rd53, %r173;
	add.s64 	%rd54, %rd53, %rd6;
	shl.b64 	%rd55, %rd54, 2;
	add.s64 	%rd56, %rd1, %rd55;
	ld.global.f32 	%f51, [%rd56];
$L__BB0_18:
	or.b32  	%r134, %r36, %r164;
	add.s64 	%rd13, %rd12, %rd3;
	st.global.f32 	[%rd13], %f51;
	setp.lt.s32 	%p35, %r134, 0;
	setp.ge.s32 	%p36, %r164, %r97;
	or.pred  	%p37, %p4, %p36;
	mov.f32 	%f52, 0f00000000;
	or.pred  	%p38, %p37, %p35;
	@%p38 bra 	$L__BB0_20;
	cvt.s64.s32 	%rd57, %r172;
	add.s64 	%rd58, %rd57, %rd6;
	shl.b64 	%rd59, %rd58, 2;
	add.s64 	%rd60, %rd1, %rd59;
	ld.global.f32 	%f52, [%rd60];
$L__BB0_20:
	or.b32  	%r135, %r36, %r163;
	add.s64 	%rd14, %rd13, %rd3;
	st.global.f32 	[%rd14], %f52;
	setp.lt.s32 	%p40, %r135, 0;
	setp.ge.s32 	%p41, %r163, %r97;
	or.pred  	%p42, %p4, %p41;
	mov.f32 	%f53, 0f00000000;
	or.pred  	%p43, %p42, %p40;
	@%p43 bra 	$L__BB0_22;
	cvt.s64.s32 	%rd61, %r171;
	add.s64 	%rd62, %rd61, %rd6;
	shl.b64 	%rd63, %rd62, 2;
	add.s64 	%rd64, %rd1, %rd63;
	ld.global.f32 	%f53, [%rd64];
$L__BB0_22:
	add.s64 	%rd65, %rd14, %rd3;
	st.global.f32 	[%rd65], %f53;
	add.s32 	%r178, %r178, 8;
	add.s32 	%r177, %r177, %r9;
	add.s32 	%r176, %r176, %r9;
	add.s32 	%r175, %r175, %r9;
	add.s32 	%r174, %r174, %r9;
	add.s32 	%r173, %r173, %r9;
	add.s32 	%r172, %r172, %r9;
	add.s32 	%r171, %r171, %r9;
	add.s32 	%r170, %r170, %r9;
	add.s32 	%r169, %r169, %r9;
	add.s32 	%r168, %r168, %r9;
	add.s32 	%r167, %r167, %r9;
	add.s32 	%r166, %r166, %r9;
	add.s32 	%r165, %r165, %r9;
	add.s32 	%r164, %r164, %r9;
	add.s32 	%r163, %r163, %r9;
	add.s32 	%r162, %r162, %r9;
	add.s64 	%rd111, %rd104, %rd2;
	setp.ne.s32 	%p44, %r178, 0;
	add.s64 	%rd104, %rd65, %rd3;
	mov.u32 	%r180, %r6;
	@%p44 bra 	$L__BB0_6;
$L__BB0_23:
	setp.eq.s32 	%p45, %r4, 0;
	@%p45 bra 	$L__BB0_45;
	add.s32 	%r136, %r4, -1;
	setp.lt.u32 	%p46, %r136, 3;
	@%p46 bra 	$L__BB0_34;
	setp.ge.s32 	%p47, %r36, %r96;
	mul.lo.s32 	%r80, %r180, %r105;
	add.s32 	%r81, %r80, %r27;
	or.b32  	%r138, %r36, %r81;
	setp.lt.s32 	%p48, %r138, 0;
	setp.ge.s32 	%p49, %r81, %r97;
	or.pred  	%p50, %p47, %p49;
	mov.f32 	%f54, 0f00000000;
	or.pred  	%p51, %p50, %p48;
	@%p51 bra 	$L__BB0_27;
	add.s32 	%r139, %r80, %r37;
	cvt.s64.s32 	%rd67, %r139;
	add.s64 	%rd68, %rd67, %rd6;
	shl.b64 	%rd69, %rd68, 2;
	add.s64 	%rd70, %rd1, %rd69;
	ld.global.f32 	%f54, [%rd70];
$L__BB0_27:
	add.s32 	%r83, %r81, %r105;
	or.b32  	%r140, %r36, %r83;
	st.global.f32 	[%rd111], %f54;
	add.s32 	%r82, %r80, %r105;
	setp.lt.s32 	%p53, %r140, 0;
	setp.ge.s32 	%p54, %r83, %r97;
	or.pred  	%p55, %p47, %p54;
	mov.f32 	%f55, 0f00000000;
	or.pred  	%p56, %p55, %p53;
	@%p56 bra 	$L__BB0_29;
	add.s32 	%r141, %r82, %r37;
	cvt.s64.s32 	%rd71, %r141;
	add.s64 	%rd72, %rd71, %rd6;
	shl.b64 	%rd73, %rd72, 2;
	add.s64 	%rd74, %rd1, %rd73;
	ld.global.f32 	%f55, [%rd74];
$L__BB0_29:
	mul.wide.s32 	%rd75, %r3, 4;
	add.s64 	%rd19, %rd111, %rd75;
	add.s32 	%r85, %r83, %r105;
	or.b32  	%r142, %r36, %r85;
	st.global.f32 	[%rd19], %f55;
	add.s32 	%r84, %r82, %r105;
	setp.lt.s32 	%p58, %r142, 0;
	setp.ge.s32 	%p59, %r85, %r97;
	or.pred  	%p60, %p47, %p59;
	mov.f32 	%f56, 0f00000000;
	or.pred  	%p61, %p60, %p58;
	@%p61 bra 	$L__BB0_31;
	add.s32 	%r143, %r84, %r37;
	cvt.s64.s32 	%rd76, %r143;
	add.s64 	%rd77, %rd76, %rd6;
	shl.b64 	%rd78, %rd77, 2;
	add.s64 	%rd79, %rd1, %rd78;
	ld.global.f32 	%f56, [%rd79];
$L__BB0_31:
	mul.wide.s32 	%rd80, %r3, 4;
	add.s64 	%rd20, %rd19, %rd80;
	add.s32 	%r144, %r85, %r105;
	or.b32  	%r145, %r36, %r144;
	st.global.f32 	[%rd20], %f56;
	setp.lt.s32 	%p63, %r145, 0;
	setp.ge.s32 	%p64, %r144, %r97;
	or.pred  	%p65, %p47, %p64;
	mov.f32 	%f57, 0f00000000;
	or.pred  	%p66, %p65, %p63;
	@%p66 bra 	$L__BB0_33;
	add.s32 	%r146, %r84, %r105;
	add.s32 	%r147, %r146, %r37;
	cvt.s64.s32 	%rd81, %r147;
	add.s64 	%rd82, %rd81, %rd6;
	shl.b64 	%rd83, %rd82, 2;
	add.s64 	%rd84, %rd1, %rd83;
	ld.global.f32 	%f57, [%rd84];
$L__BB0_33:
	mul.wide.s32 	%rd85, %r3, 4;
	add.s64 	%rd86, %rd20, %rd85;
	st.global.f32 	[%rd86], %f57;
	add.s64 	%rd111, %rd86, %rd85;
	add.s32 	%r180, %r180, 4;
$L__BB0_34:
	setp.eq.s32 	%p67, %r5, 0;
	@%p67 bra 	$L__BB0_45;
	setp.eq.s32 	%p68, %r5, 1;
	@%p68 bra 	$L__BB0_41;
	setp.ge.s32 	%p69, %r36, %r96;
	mul.lo.s32 	%r88, %r180, %r105;
	add.s32 	%r89, %r88, %r27;
	or.b32  	%r148, %r36, %r89;
	setp.lt.s32 	%p70, %r148, 0;
	setp.ge.s32 	%p71, %r89, %r97;
	or.pred  	%p72, %p69, %p71;
	mov.f32 	%f58, 0f00000000;
	or.pred  	%p73, %p72, %p70;
	@%p73 bra 	$L__BB0_38;
	add.s32 	%r149, %r88, %r37;
	cvt.s64.s32 	%rd88, %r149;
	add.s64 	%rd89, %rd88, %rd6;
	shl.b64 	%rd90, %rd89, 2;
	add.s64 	%rd91, %rd1, %rd90;
	ld.global.f32 	%f58, [%rd91];
$L__BB0_38:
	add.s32 	%r150, %r89, %r105;
	or.b32  	%r151, %r36, %r150;
	st.global.f32 	[%rd111], %f58;
	setp.lt.s32 	%p75, %r151, 0;
	setp.ge.s32 	%p76, %r150, %r97;
	or.pred  	%p77, %p69, %p76;
	mov.f32 	%f59, 0f00000000;
	or.pred  	%p78, %p77, %p75;
	@%p78 bra 	$L__BB0_40;
	add.s32 	%r152, %r88, %r105;
	add.s32 	%r153, %r152, %r37;
	cvt.s64.s32 	%rd92, %r153;
	add.s64 	%rd93, %rd92, %rd6;
	shl.b64 	%rd94, %rd93, 2;
	add.s64 	%rd95, %rd1, %rd94;
	ld.global.f32 	%f59, [%rd95];
$L__BB0_40:
	mul.wide.s32 	%rd96, %r3, 4;
	add.s64 	%rd97, %rd111, %rd96;
	st.global.f32 	[%rd97], %f59;
	add.s64 	%rd111, %rd97, %rd96;
	add.s32 	%r180, %r180, 2;
$L__BB0_41:
	setp.eq.s32 	%p79, %r7, 0;
	@%p79 bra 	$L__BB0_45;
	setp.ge.s32 	%p80, %r36, %r96;
	mul.lo.s32 	%r92, %r180, %r105;
	add.s32 	%r154, %r92, %r27;
	or.b32  	%r155, %r36, %r154;
	setp.lt.s32 	%p81, %r155, 0;
	setp.ge.s32 	%p82, %r154, %r97;
	or.pred  	%p83, %p80, %p82;
	mov.f32 	%f60, 0f00000000;
	or.pred  	%p84, %p83, %p81;
	@%p84 bra 	$L__BB0_44;
	add.s32 	%r156, %r92, %r37;
	cvt.s64.s32 	%rd98, %r156;
	add.s64 	%rd99, %rd98, %rd6;
	shl.b64 	%rd100, %rd99, 2;
	add.s64 	%rd101, %rd1, %rd100;
	ld.global.f32 	%f60, [%rd101];
$L__BB0_44:
	st.global.f32 	[%rd111], %f60;
	mul.wide.s32 	%rd102, %r3, 4;
	add.s64 	%rd111, %rd111, %rd102;
$L__BB0_45:
	add.s32 	%r161, %r161, 1;
	setp.ne.s32 	%p85, %r161, %r98;
	@%p85 bra 	$L__BB0_4;
	add.s32 	%r160, %r160, %r23;
	setp.lt.s32 	%p86, %r160, %r95;
	@%p86 bra 	$L__BB0_3;
$L__BB0_47:
	ret;

}
	// .globl	_Z17im2col_gpu_kernelIdEviPKT_iiiiiiiiiiiiPS0_
.visible .entry _Z17im2col_gpu_kernelIdEviPKT_iiiiiiiiiiiiPS0_(
	.param .u32 _Z17im2col_gpu_kernelIdEviPKT_iiiiiiiiiiiiPS0__param_0,
	.param .u64 .ptr .align 1 _Z17im2col_gpu_kernelIdEviPKT_iiiiiiiiiiiiPS0__param_1,
	.param .u32 _Z17im2col_gpu_kernelIdEviPKT_iiiiiiiiiiiiPS0__param_2,
	.param .u32 _Z17im2col_gpu_kernelIdEviPKT_iiiiiiiiiiiiPS0__param_3,
	.param .u32 _Z17im2col_gpu_kernelIdEviPKT_iiiiiiiiiiiiPS0__param_4,
	.param .u32 _Z17im2col_gpu_kernelIdEviPKT_iiiiiiiiiiiiPS0__param_5,
	.param .u32 _Z17im2col_gpu_kernelIdEviPKT_iiiiiiiiiiiiPS0__param_6,
	.param .u32 _Z17im2col_gpu_kernelIdEviPKT_iiiiiiiiiiiiPS0__param_7,
	.param .u32 _Z17im2col_gpu_kernelIdEviPKT_iiiiiiiiiiiiPS0__param_8,
	.param .u32 _Z17im2col_gpu_kernelIdEviPKT_iiiiiiiiiiiiPS0__param_9,
	.param .u32 _Z17im2col_gpu_kernelIdEviPKT_iiiiiiiiiiiiPS0__param_10,
	.param .u32 _Z17im2col_gpu_kernelIdEviPKT_iiiiiiiiiiiiPS0__param_11,
	.param .u32 _Z17im2col_gpu_kernelIdEviPKT_iiiiiiiiiiiiPS0__param_12,
	.param .u32 _Z17im2col_gpu_kernelIdEviPKT_iiiiiiiiiiiiPS0__param_13,
	.param .u64 .ptr .align 1 _Z17im2col_gpu_kernelIdEviPKT_iiiiiiiiiiiiPS0__param_14
)
{
	.reg .pred 	%p<87>;
	.reg .b32 	%r<182>;
	.reg .b64 	%rd<112>;
	.reg .b64 	%fd<61>;

	ld.param.u32 	%r95, [_Z17im2col_gpu_kernelIdEviPKT_iiiiiiiiiiiiPS0__param_0];
	ld.param.u64 	%rd30, [_Z17im2col_gpu_kernelIdEviPKT_iiiiiiiiiiiiPS0__param_1];
	ld.param.u32 	%r96, [_Z17im2col_gpu_kernelIdEviPKT_iiiiiiiiiiiiPS0__param_2];
	ld.param.u32 	%r97, [_Z17im2col_gpu_kernelIdEviPKT_iiiiiiiiiiiiPS0__param_3];
	ld.param.u32 	%r98, [_Z17im2col_gpu_kernelIdEviPKT_iiiiiiiiiiiiPS0__param_4];
	ld.param.u32 	%r99, [_Z17im2col_gpu_kernelIdEviPKT_iiiiiiiiiiiiPS0__param_5];
	ld.param.u32 	%r101, [_Z17im2col_gpu_kernelIdEviPKT_iiiiiiiiiiiiPS0__param_7];
	ld.param.u32 	%r104, [_Z17im2col_gpu_kernelIdEviPKT_iiiiiiiiiiiiPS0__param_10];
	ld.param.u32 	%r105, [_Z17im2col_gpu_kernelIdEviPKT_iiiiiiiiiiiiPS0__param_11];
	ld.param.u32 	%r106, [_Z17im2col_gpu_kernelIdEviPKT_iiiiiiiiiiiiPS0__param_12];
	ld.param.u32 	%r107, [_Z17im2col_gpu_kernelIdEviPKT_iiiiiiiiiiiiPS0__param_13];
	ld.param.u64 	%rd29, [_Z17im2col_gpu_kernelIdEviPKT_iiiiiiiiiiiiPS0__param_14];
	cvta.to.global.u64 	%rd1, %rd30;
	mov.u32 	%r108, %ctaid.x;
	mov.u32 	%r1, %ntid.x;
	mov.u32 	%r109, %tid.x;
	mad.lo.s32 	%r160, %r108, %r1, %r109;
	setp.ge.s32 	%p1, %r160, %r95;
	@%p1 bra 	$L__BB1_47;
	mul.lo.s32 	%r3, %r107, %r106;
	min.s32 	%r110, %r98, %r99;
	setp.lt.s32 	%p2, %r110, 1;
	@%p2 bra 	$L__BB1_47;
	and.b32  	%r4, %r99, 7;
	and.b32  	%r5, %r99, 3;
	and.b32  	%r6, %r99, 2147483640;
	and.b32  	%r7, %r99, 1;
	neg.s32 	%r8, %r6;
	shl.b32 	%r9, %r105, 3;
	shl.b32 	%r10, %r105, 1;
	mul.lo.s32 	%r11, %r105, 3;
	shl.b32 	%r12, %r105, 2;
	mul.lo.s32 	%r13, %r105, 5;
	mul.lo.s32 	%r14, %r105, 6;
	mul.lo.s32 	%r15, %r105, 7;
	sub.s32 	%r16, %r105, %r101;
	sub.s32 	%r17, %r10, %r101;
	sub.s32 	%r18, %r11, %r101;
	sub.s32 	%r19, %r12, %r101;
	sub.s32 	%r20, %r13, %r101;
	sub.s32 	%r21, %r14, %r101;
	sub.s32 	%r22, %r15, %r101;
	mul.wide.s32 	%rd2, %r3, 64;
	mul.wide.s32 	%rd3, %r3, 8;
	cvta.to.global.u64 	%rd4, %rd29;
	mov.u32 	%r111, %nctaid.x;
	mul.lo.s32 	%r23, %r1, %r111;
	mul.lo.s32 	%r112, %r99, %r98;
	mul.lo.s32 	%r24, %r112, %r106;
$L__BB1_3:
	ld.param.u32 	%r159, [_Z17im2col_gpu_kernelIdEviPKT_iiiiiiiiiiiiPS0__param_9];
	ld.param.u32 	%r158, [_Z17im2col_gpu_kernelIdEviPKT_iiiiiiiiiiiiPS0__param_8];
	ld.param.u32 	%r157, [_Z17im2col_gpu_kernelIdEviPKT_iiiiiiiiiiiiPS0__param_6];
	div.s32 	%r114, %r160, %r107;
	div.s32 	%r115, %r114, %r106;
	mul.lo.s32 	%r116, %r115, %r106;
	sub.s32 	%r117, %r114, %r116;
	mul.lo.s32 	%r118, %r114, %r107;
	sub.s32 	%r119, %r160, %r118;
	mul.lo.s32 	%r120, %r117, %r158;
	sub.s32 	%r26, %r120, %r157;
	mul.lo.s32 	%r121, %r119, %r159;
	sub.s32 	%r27, %r121, %r101;
	mad.lo.s32 	%r122, %r24, %r115, %r117;
	mad.lo.s32 	%r123, %r122, %r107, %r119;
	mul.wide.s32 	%rd31, %r123, 8;
	add.s64 	%rd111, %rd4, %rd31;
	mad.lo.s32 	%r124, %r115, %r96, %r26;
	mad.lo.s32 	%r125, %r124, %r97, %r27;
	cvt.s64.s32 	%rd6, %r125;
	add.s32 	%r28, %r16, %r121;
	add.s32 	%r29, %r17, %r121;
	add.s32 	%r30, %r18, %r121;
	add.s32 	%r31, %r19, %r121;
	add.s32 	%r32, %r20, %r121;
	add.s32 	%r33, %r21, %r121;
	add.s32 	%r34, %r22, %r121;
	mov.b32 	%r161, 0;
$L__BB1_4:
	setp.lt.u32 	%p3, %r99, 8;
	mul.lo.s32 	%r127, %r161, %r104;
	add.s32 	%r36, %r127, %r26;
	mul.lo.s32 	%r37, %r127, %r97;
	mov.b32 	%r180, 0;
	@%p3 bra 	$L__BB1_23;
	add.s32 	%r177, %r105, %r37;
	add.s32 	%r176, %r10, %r37;
	add.s32 	%r175, %r11, %r37;
	add.s32 	%r174, %r12, %r37;
	add.s32 	%r173, %r13, %r37;
	add.s32 	%r172, %r14, %r37;
	add.s32 	%r171, %r15, %r37;
	mov.u64 	%rd104, %rd111;
	mov.u32 	%r162, %r27;
	mov.u32 	%r163, %r34;
	mov.u32 	%r164, %r33;
	mov.u32 	%r165, %r32;
	mov.u32 	%r166, %r31;
	mov.u32 	%r167, %r30;
	mov.u32 	%r168, %r29;
	mov.u32 	%r169, %r28;
	mov.u32 	%r170, %r37;
	mov.u32 	%r178, %r8;
$L__BB1_6:
	.pragma "nounroll";
	setp.ge.s32 	%p4, %r36, %r96;
	or.b32  	%r128, %r36, %r162;
	setp.lt.s32 	%p5, %r128, 0;
	setp.ge.s32 	%p6, %r162, %r97;
	or.pred  	%p7, %p4, %p6;
	mov.f64 	%fd46, 0d0000000000000000;
	or.pred  	%p8, %p7, %p5;
	@%p8 bra 	$L__BB1_8;
	cvt.s64.s32 	%rd33, %r170;
	add.s64 	%rd34, %rd33, %rd6;
	shl.b64 	%rd35, %rd34, 3;
	add.s64 	%rd36, %rd1, %rd35;
	ld.global.f64 	%fd46, [%rd36];
$L__BB1_8:
	or.b32  	%r129, %r36, %r169;
	st.global.f64 	[%rd104], %fd46;
	setp.lt.s32 	%p10, %r129, 0;
	setp.ge.s32 	%p11, %r169, %r97;
	or.pred  	%p12, %p4, %p11;
	mov.f64 	%fd47, 0d0000000000000000;
	or.pred  	%p13, %p12, %p10;
	@%p13 bra 	$L__BB1_10;
	cvt.s64.s32 	%rd37, %r177;
	add.s64 	%rd38, %rd37, %rd6;
	shl.b64 	%rd39, %rd38, 3;
	add.s64 	%rd40, %rd1, %rd39;
	ld.global.f64 	%fd47, [%rd40];
$L__BB1_10:
	or.b32  	%r130, %r36, %r168;
	add.s64 	%rd9, %rd104, %rd3;
	st.global.f64 	[%rd9], %fd47;
	setp.lt.s32 	%p15, %r130, 0;
	setp.ge.s32 	%p16, %r168, %r97;
	or.pred  	%p17, %p4, %p16;
	mov.f64 	%fd48, 0d0000000000000000;
	or.pred  	%p18, %p17, %p15;
	@%p18 bra 	$L__BB1_12;
	cvt.s64.s32 	%rd41, %r176;
	add.s64 	%rd42, %rd41, %rd6;
	shl.b64 	%rd43, %rd42, 3;
	add.s64 	%rd44, %rd1, %rd43;
	ld.global.f64 	%fd48, [%rd44];
$L__BB1_12:
	or.b32  	%r131, %r36, %r167;
	add.s64 	%rd10, %rd9, %rd3;
	st.global.f64 	[%rd10], %fd48;
	setp.lt.s32 	%p20, %r131, 0;
	setp.ge.s32 	%p21, %r167, %r97;
	or.pred  	%p22, %p4, %p21;
	mov.f64 	%fd49, 0d0000000000000000;
	or.pred  	%p23, %p22, %p20;
	@%p23 bra 	$L__BB1_14;
	cvt.s64.s32 	%rd45, %r175;
	add.s64 	%rd46, %rd45, %rd6;
	shl.b64 	%rd47, %rd46, 3;
	add.s64 	%rd48, %rd1, %rd47;
	ld.global.f64 	%fd49, [%rd48];
$L__BB1_14:
	or.b32  	%r132, %r36, %r166;
	add.s64 	%rd11, %rd10, %rd3;
	st.global.f64 	[%rd11], %fd49;
	setp.lt.s32 	%p25, %r132, 0;
	setp.ge.s32 	%p26, %r166, %r97;
	or.pred  	%p27, %p4, %p26;
	mov.f64 	%fd50, 0d0000000000000000;
	or.pred  	%p28, %p27, %p25;
	@%p28 bra 	$L__BB1_16;
	cvt.s64.s32 	%rd49, %r174;
	add.s64 	%rd50, %rd49, %rd6;
	shl.b64 	%rd51, %rd50, 3;
	add.s64 	%rd52, %rd1, %rd51;
	ld.global.f64 	%fd50, [%rd52];
$L__BB1_16:
	or.b32  	%r133, %r36, %r165;
	add.s64 	%rd12, %rd11, %rd3;
	st.global.f64 	[%rd12], %fd50;
	setp.lt.s32 	%p30, %r133, 0;
	setp.ge.s32 	%p31, %r165, %r97;
	or.pred  	%p32, %p4, %p31;
	mov.f64 	%fd51, 0d0000000000000000;
	or.pred  	%p33, %p32, %p30;
	@%p33 bra 	$L__BB1_18;
	cvt.s64.s32 	%rd53, %r173;
	add.s64 	%rd54, %rd53, %rd6;
	shl.b64 	%rd55, %rd54, 3;
	add.s64 	%rd56, %rd1, %rd55;
	ld.global.f64 	%fd51, [%rd56];
$L__BB1_18:
	or.b32  	%r134, %r36, %r164;
	add.s64 	%rd13, %rd12, %rd3;
	st.global.f64 	[%rd13], %fd51;
	setp.lt.s32 	%p35, %r134, 0;
	setp.ge.s32 	%p36, %r164, %r97;
	or.pred  	%p37, %p4, %p36;
	mov.f64 	%fd52, 0d0000000000000000;
	or.pred  	%p38, %p37, %p35;
	@%p38 bra 	$L__BB1_20;
	cvt.s64.s32 	%rd57, %r172;
	add.s64 	%rd58, %rd57, %rd6;
	shl.b64 	%rd59, %rd58, 3;
	add.s64 	%rd60, %rd1, %rd59;
	ld.global.f64 	%fd52, [%rd60];
$L__BB1_20:
	or.b32  	%r135, %r36, %r163;
	add.s64 	%rd14, %rd13, %rd3;
	st.global.f64 	[%rd14], %fd52;
	setp.lt.s32 	%p40, %r135, 0;
	setp.ge.s32 	%p41, %r163, %r97;
	or.pred  	%p42, %p4, %p41;
	mov.f64 	%fd53, 0d0000000000000000;
	or.pred  	%p43, %p42, %p40;
	@%p43 bra 	$L__BB1_22;
	cvt.s64.s32 	%rd61, %r171;
	add.s64 	%rd62, %rd61, %rd6;
	shl.b64 	%rd63, %rd62, 3;
	add.s64 	%rd64, %rd1, %rd63;
	ld.global.f64 	%fd53, [%rd64];
$L__BB1_22:
	add.s64 	%rd65, %rd14, %rd3;
	st.global.f64 	[%rd65], %fd53;
	add.s32 	%r178, %r178, 8;
	add.s32 	%r177, %r177, %r9;
	add.s32 	%r176, %r176, %r9;
	add.s32 	%r175, %r175, %r9;
	add.s32 	%r174, %r174, %r9;
	add.s32 	%r173, %r173, %r9;
	add.s32 	%r172, %r172, %r9;
	add.s32 	%r171, %r171, %r9;
	add.s32 	%r170, %r170, %r9;
	add.s32 	%r169, %r169, %r9;
	add.s32 	%r168, %r168, %r9;
	add.s32 	%r167, %r167, %r9;
	add.s32 	%r166, %r166, %r9;
	add.s32 	%r165, %r165, %r9;
	add.s32 	%r164, %r164, %r9;
	add.s32 	%r163, %r163, %r9;
	add.s32 	%r162, %r162, %r9;
	add.s64 	%rd111, %rd104, %rd2;
	setp.ne.s32 	%p44, %r178, 0;
	add.s64 	%rd104, %rd65, %rd3;
	mov.u32 	%r180, %r6;
	@%p44 bra 	$L__BB1_6;
$L__BB1_23:
	setp.eq.s32 	%p45, %r4, 0;
	@%p45 bra 	$L__BB1_45;
	add.s32 	%r136, %r4, -1;
	setp.lt.u32 	%p46, %r136, 3;
	@%p46 bra 	$L__BB1_34;
	setp.ge.s32 	%p47, %r36, %r96;
	mul.lo.s32 	%r80, %r180, %r105;
	add.s32 	%r81, %r80, %r27;
	or.b32  	%r138, %r36, %r81;
	setp.lt.s32 	%p48, %r138, 0;
	setp.ge.s32 	%p49, %r81, %r97;
	or.pred  	%p50, %p47, %p49;
	mov.f64 	%fd54, 0d0000000000000000;
	or.pred  	%p51, %p50, %p48;
	@%p51 bra 	$L__BB1_27;
	add.s32 	%r139, %r80, %r37;
	cvt.s64.s32 	%rd67, %r139;
	add.s64 	%rd68, %rd67, %rd6;
	shl.b64 	%rd69, %rd68, 3;
	add.s64 	%rd70, %rd1, %rd69;
	ld.global.f64 	%fd54, [%rd70];
$L__BB1_27:
	add.s32 	%r83, %r81, %r105;
	or.b32  	%r140, %r36, %r83;
	st.global.f64 	[%rd111], %fd54;
	add.s32 	%r82, %r80, %r105;
	setp.lt.s32 	%p53, %r140, 0;
	setp.ge.s32 	%p54, %r83, %r97;
	or.pred  	%p55, %p47, %p54;
	mov.f64 	%fd55, 0d0000000000000000;
	or.pred  	%p56, %p55, %p53;
	@%p56 bra 	$L__BB1_29;
	add.s32 	%r141, %r82, %r37;
	cvt.s64.s32 	%rd71, %r141;
	add.s64 	%rd72, %rd71, %rd6;
	shl.b64 	%rd73, %rd72, 3;
	add.s64 	%rd74, %rd1, %rd73;
	ld.global.f64 	%fd55, [%rd74];
$L__BB1_29:
	mul.wide.s32 	%rd75, %r3, 8;
	add.s64 	%rd19, %rd111, %rd75;
	add.s32 	%r85, %r83, %r105;
	or.b32  	%r142, %r36, %r85;
	st.global.f64 	[%rd19], %fd55;
	add.s32 	%r84, %r82, %r105;
	setp.lt.s32 	%p58, %r142, 0;
	setp.ge.s32 	%p59, %r85, %r97;
	or.pred  	%p60, %p47, %p59;
	mov.f64 	%fd56, 0d0000000000000000;
	or.pred  	%p61, %p60, %p58;
	@%p61 bra 	$L__BB1_31;
	add.s32 	%r143, %r84, %r37;
	cvt.s64.s32 	%rd76, %r143;
	add.s64 	%rd77, %rd76, %rd6;
	shl.b64 	%rd78, %rd77, 3;
	add.s64 	%rd79, %rd1, %rd78;
	ld.global.f64 	%fd56, [%rd79];
$L__BB1_31:
	mul.wide.s32 	%rd80, %r3, 8;
	add.s64 	%rd20, %rd19, %rd80;
	add.s32 	%r144, %r85, %r105;
	or.b32  	%r145, %r36, %r144;
	st.global.f64 	[%rd20], %fd56;
	setp.lt.s32 	%p63, %r145, 0;
	setp.ge.s32 	%p64, %r144, %r97;
	or.pred  	%p65, %p47, %p64;
	mov.f64 	%fd57, 0d0000000000000000;
	or.pred  	%p66, %p65, %p63;
	@%p66 bra 	$L__BB1_33;
	add.s32 	%r146, %r84, %r105;
	add.s32 	%r147, %r146, %r37;
	cvt.s64.s32 	%rd81, %r147;
	add.s64 	%rd82, %rd81, %rd6;
	shl.b64 	%rd83, %rd82, 3;
	add.s64 	%rd84, %rd1, %rd83;
	ld.global.f64 	%fd57, [%rd84];
$L__BB1_33:
	mul.wide.s32 	%rd85, %r3, 8;
	add.s64 	%rd86, %rd20, %rd85;
	st.global.f64 	[%rd86], %fd57;
	add.s64 	%rd111, %rd86, %rd85;
	add.s32 	%r180, %r180, 4;
$L__BB1_34:
	setp.eq.s32 	%p67, %r5, 0;
	@%p67 bra 	$L__BB1_45;
	setp.eq.s32 	%p68, %r5, 1;
	@%p68 bra 	$L__BB1_41;
	setp.ge.s32 	%p69, %r36, %r96;
	mul.lo.s32 	%r88, %r180, %r105;
	add.s32 	%r89, %r88, %r27;
	or.b32  	%r148, %r36, %r89;
	setp.lt.s32 	%p70, %r148, 0;
	setp.ge.s32 	%p71, %r89, %r97;
	or.pred  	%p72, %p69, %p71;
	mov.f64 	%fd58, 0d0000000000000000;
	or.pred  	%p73, %p72, %p70;
	@%p73 bra 	$L__BB1_38;
	add.s32 	%r149, %r88, %r37;
	cvt.s64.s32 	%rd88, %r149;
	add.s64 	%rd89, %rd88, %rd6;
	shl.b64 	%rd90, %rd89, 3;
	add.s64 	%rd91, %rd1, %rd90;
	ld.global.f64 	%fd58, [%rd91];
$L__BB1_38:
	add.s32 	%r150, %r89, %r105;
	or.b32  	%r151, %r36, %r150;
	st.global.f64 	[%rd111], %fd58;
	setp.lt.s32 	%p75, %r151, 0;
	setp.ge.s32 	%p76, %r150, %r97;
	or.pred  	%p77, %p69, %p76;
	mov.f64 	%fd59, 0d0000000000000000;
	or.pred  	%p78, %p77, %p75;
	@%p78 bra 	$L__BB1_40;
	add.s32 	%r152, %r88, %r105;
	add.s32 	%r153, %r152, %r37;
	cvt.s64.s32 	%rd92, %r153;
	add.s64 	%rd93, %rd92, %rd6;
	shl.b64 	%rd94, %rd93, 3;
	add.s64 	%rd95, %rd1, %rd94;
	ld.global.f64 	%fd59, [%rd95];
$L__BB1_40:
	mul.wide.s32 	%rd96, %r3, 8;
	add.s64 	%rd97, %rd111, %rd96;
	st.global.f64 	[%rd97], %fd59;
	add.s64 	%rd111, %rd97, %rd96;
	add.s32 	%r180, %r180, 2;
$L__BB1_41:
	setp.eq.s32 	%p79, %r7, 0;
	@%p79 bra 	$L__BB1_45;
	setp.ge.s32 	%p80, %r36, %r96;
	mul.lo.s32 	%r92, %r180, %r105;
	add.s32 	%r154, %r92, %r27;
	or.b32  	%r155, %r36, %r154;
	setp.lt.s32 	%p81, %r155, 0;
	setp.ge.s32 	%p82, %r154, %r97;
	or.pred  	%p83, %p80, %p82;
	mov.f64 	%fd60, 0d0000000000000000;
	or.pred  	%p84, %p83, %p81;
	@%p84 bra 	$L__BB1_44;
	add.s32 	%r156, %r92, %r37;
	cvt.s64.s32 	%rd98, %r156;
	add.s64 	%rd99, %rd98, %rd6;
	shl.b64 	%rd100, %rd99, 3;
	add.s64 	%rd101, %rd1, %rd100;
	ld.global.f64 	%fd60, [%rd101];
$L__BB1_44:
	st.global.f64 	[%rd111], %fd60;
	mul.wide.s32 	%rd102, %r3, 8;
	add.s64 	%rd111, %rd111, %rd102;
$L__BB1_45:
	add.s32 	%r161, %r161, 1;
	setp.ne.s32 	%p85, %r161, %r98;
	@%p85 bra 	$L__BB1_4;
	add.s32 	%r160, %r160, %r23;
	setp.lt.s32 	%p86, %r160, %r95;
	@%p86 bra 	$L__BB1_3;
$L__BB1_47:
	ret;

}


// ===== COMPILED SASS (sm_100) =====

	.target	sm_100

	.elftype	@"ET_EXEC"


//--------------------- .note.nv.tkinfo           --------------------------
	.section	.note.nv.tkinfo,"",@"SHT_NOTE"
	.sectionflags	@"SHF_NOTE_NV_TKINFO"
	.tkinfo
        /*0018*/ 	.word	0x00000002
        /*0030*/ 	.string	""
        /*0030*/ 	.string	"ptxas"
        /*0030*/ 	.string	"Cuda compilation tools, release 13.0, V13.0.88"
        /*0030*/ 	.string	"Build cuda_13.0.r13.0/compiler.36424714_0"
        /*0030*/ 	.string	"-arch sm_100 -m 64 "



//--------------------- .note.nv.cuinfo           --------------------------
	.section	.note.nv.cuinfo,"",@"SHT_NOTE"
	.sectionflags	@"SHF_NOTE_NV_CUINFO"
        /*0018*/ 	.short	0x0002
        /*001a*/ 	.short	0x0064
        /*001c*/ 	.short	0x0082
	.zero		2


//--------------------- .nv.info                  --------------------------
	.section	.nv.info,"",@"SHT_CUDA_INFO"
	.align	4


	//----- nvinfo : EIATTR_REGCOUNT
	.align		4
        /*0000*/ 	.byte	0x04, 0x2f
        /*0002*/ 	.short	(.L_1 - .L_0)
	.align		4
.L_0:
        /*0004*/ 	.word	index@(_Z17im2col_gpu_kernelIfEviPKT_iiiiiiiiiiiiPS0_)
        /*0008*/ 	.word	0x00000030


	//----- nvinfo : EIATTR_FRAME_SIZE
	.align		4
.L_1:
        /*000c*/ 	.byte	0x04, 0x11
        /*000e*/ 	.short	(.L_3 - .L_2)
	.align		4
.L_2:
        /*0010*/ 	.word	index@(_Z17im2col_gpu_kernelIfEviPKT_iiiiiiiiiiiiPS0_)
        /*0014*/ 	.word	0x00000000


	//----- nvinfo : EIATTR_REGCOUNT
	.align		4
.L_3:
        /*0018*/ 	.byte	0x04, 0x2f
        /*001a*/ 	.short	(.L_5 - .L_4)
	.align		4
.L_4:
        /*001c*/ 	.word	index@(_Z17im2col_gpu_kernelIdEviPKT_iiiiiiiiiiiiPS0_)
        /*0020*/ 	.word	0x00000038


	//----- nvinfo : EIATTR_FRAME_SIZE
	.align		4
.L_5:
        /*0024*/ 	.byte	0x04, 0x11
        /*0026*/ 	.short	(.L_7 - .L_6)
	.align		4
.L_6:
        /*0028*/ 	.word	index@(_Z17im2col_gpu_kernelIdEviPKT_iiiiiiiiiiiiPS0_)
        /*002c*/ 	.word	0x00000000


	//----- nvinfo : EIATTR_MIN_STACK_SIZE
	.align		4
.L_7:
        /*0030*/ 	.byte	0x04, 0x12
        /*0032*/ 	.short	(.L_9 - .L_8)
	.align		4
.L_8:
        /*0034*/ 	.word	index@(_Z17im2col_gpu_kernelIdEviPKT_iiiiiiiiiiiiPS0_)
        /*0038*/ 	.word	0x00000000


	//----- nvinfo : EIATTR_MIN_STACK_SIZE
	.align		4
.L_9:
        /*003c*/ 	.byte	0x04, 0x12
        /*003e*/ 	.short	(.L_11 - .L_10)
	.align		4
.L_10:
        /*0040*/ 	.word	index@(_Z17im2col_gpu_kernelIfEviPKT_iiiiiiiiiiiiPS0_)
        /*0044*/ 	.word	0x00000000
.L_11:


//--------------------- .nv.compat                --------------------------
	.section	.nv.compat,"",@"SHT_CUDA_COMPAT_INFO"
	.align	4
        /*0000*/ 	.byte	0x02, 0x09, 0x00, 0x00, 0x02, 0x02, 0x01, 0x00, 0x02, 0x05, 0x05, 0x00, 0x03, 0x07, 0x01, 0x01
        /*0010*/ 	.byte	0x02, 0x03, 0x00, 0x00, 0x02, 0x06, 0x01, 0x00, 0x04, 0x0b, 0x08, 0x00, 0x09, 0x00, 0x00, 0x00
        /*0020*/ 	.byte	0x00, 0x00, 0x00, 0x00


//--------------------- .nv.info._Z17im2col_gpu_kernelIdEviPKT_iiiiiiiiiiiiPS0_ --------------------------
	.section	.nv.info._Z17im2col_gpu_kernelIdEviPKT_iiiiiiiiiiiiPS0_,"",@"SHT_CUDA_INFO"
	.sectionflags	@""
	.align	4


	//----- nvinfo : EIATTR_CUDA_API_VERSION
	.align		4
        /*0000*/ 	.byte	0x04, 0x37
        /*0002*/ 	.short	(.L_13 - .L_12)
.L_12:
        /*0004*/ 	.word	0x00000082


	//----- nvinfo : EIATTR_KPARAM_INFO
	.align		4
.L_13:
        /*0008*/ 	.byte	0x04, 0x17
        /*000a*/ 	.short	(.L_15 - .L_14)
.L_14:
        /*000c*/ 	.word	0x00000000
        /*0010*/ 	.short	0x000e
        /*0012*/ 	.short	0x0040
        /*0014*/ 	.byte	0x00, 0xf5, 0x21, 0x00


	//----- nvinfo : EIATTR_KPARAM_INFO
	.align		4
.L_15:
        /*0018*/ 	.byte	0x04, 0x17
        /*001a*/ 	.short	(.L_17 - .L_16)
.L_16:
        /*001c*/ 	.word	0x00000000
        /*0020*/ 	.short	0x000d
        /*0022*/ 	.short	0x003c
        /*0024*/ 	.byte	0x00, 0xf0, 0x11, 0x00


	//----- nvinfo : EIATTR_KPARAM_INFO
	.align		4
.L_17:
        /*0028*/ 	.byte	0x04, 0x17
        /*002a*/ 	.short	(.L_19 - .L_18)
.L_18:
        /*002c*/ 	.word	0x00000000
        /*0030*/ 	.short	0x000c
        /*0032*/ 	.short	0x0038
        /*0034*/ 	.byte	0x00, 0xf0, 0x11, 0x00


	//----- nvinfo : EIATTR_KPARAM_INFO
	.align		4
.L_19:
        /*0038*/ 	.byte	0x04, 0x17
        /*003a*/ 	.short	(.L_21 - .L_20)
.L_20:
        /*003c*/ 	.word	0x00000000
        /*0040*/ 	.short	0x000b
        /*0042*/ 	.short	0x0034
        /*0044*/ 	.byte	0x00, 0xf0, 0x11, 0x00


	//----- nvinfo : EIATTR_KPARAM_INFO
	.align		4
.L_21:
        /*0048*/ 	.byte	0x04, 0x17
        /*004a*/ 	.short	(.L_23 - .L_22)
.L_22:
        /*004c*/ 	.word	0x00000000
        /*0050*/ 	.short	0x000a
        /*0052*/ 	.short	0x0030
        /*0054*/ 	.byte	0x00, 0xf0, 0x11, 0x00


	//----- nvinfo : EIATTR_KPARAM_INFO
	.align		4
.L_23:
        /*0058*/ 	.byte	0x04, 0x17
        /*005a*/ 	.short	(.L_25 - .L_24)
.L_24:
        /*005c*/ 	.word	0x00000000
        /*0060*/ 	.short	0x0009
        /*0062*/ 	.short	0x002c
        /*0064*/ 	.byte	0x00, 0xf0, 0x11, 0x00


	//----- nvinfo : EIATTR_KPARAM_INFO
	.align		4
.L_25:
        /*0068*/ 	.byte	0x04, 0x17
        /*006a*/ 	.short	(.L_27 - .L_26)
.L_26:
        /*006c*/ 	.word	0x00000000
        /*0070*/ 	.short	0x0008
        /*0072*/ 	.short	0x0028
        /*0074*/ 	.byte	0x00, 0xf0, 0x11, 0x00


	//----- nvinfo : EIATTR_KPARAM_INFO
	.align		4
.L_27:
        /*0078*/ 	.byte	0x04, 0x17
        /*007a*/ 	.short	(.L_29 - .L_28)
.L_28:
        /*007c*/ 	.word	0x00000000
        /*0080*/ 	.short	0x0007
        /*0082*/ 	.short	0x0024
        /*0084*/ 	.byte	0x00, 0xf0, 0x11, 0x00


	//----- nvinfo : EIATTR_KPARAM_INFO
	.align		4
.L_29:
        /*0088*/ 	.byte	0x04, 0x17
        /*008a*/ 	.short	(.L_31 - .L_30)
.L_30:
        /*008c*/ 	.word	0x00000000
        /*0090*/ 	.short	0x0006
        /*0092*/ 	.short	0x0020
        /*0094*/ 	.byte	0x00, 0xf0, 0x11, 0x00


	//----- nvinfo : EIATTR_KPARAM_INFO
	.align		4
.L_31:
        /*0098*/ 	.byte	0x04, 0x17
        /*009a*/ 	.short	(.L_33 - .L_32)
.L_32:
        /*009c*/ 	.word	0x00000000
        /*00a0*/ 	.short	0x0005
        /*00a2*/ 	.short	0x001c
        /*00a4*/ 	.byte	0x00, 0xf0, 0x11, 0x00


	//----- nvinfo : EIATTR_KPARAM_INFO
	.align		4
.L_33:
        /*00a8*/ 	.byte	0x04, 0x17
        /*00aa*/ 	.short	(.L_35 - .L_34)
.L_34:
        /*00ac*/ 	.word	0x00000000
        /*00b0*/ 	.short	0x0004
        /*00b2*/ 	.short	0x0018
        /*00b4*/ 	.byte	0x00, 0xf0, 0x11, 0x00


	//----- nvinfo : EIATTR_KPARAM_INFO
	.align		4
.L_35:
        /*00b8*/ 	.byte	0x04, 0x17
        /*00ba*/ 	.short	(.L_37 - .L_36)
.L_36:
        /*00bc*/ 	.word	0x00000000
        /*00c0*/ 	.short	0x0003
        /*00c2*/ 	.short	0x0014
        /*00c4*/ 	.byte	0x00, 0xf0, 0x11, 0x00


	//----- nvinfo : EIATTR_KPARAM_INFO
	.align		4
.L_37:
        /*00c8*/ 	.byte	0x04, 0x17
        /*00ca*/ 	.short	(.L_39 - .L_38)
.L_38:
        /*00cc*/ 	.word	0x00000000
        /*00d0*/ 	.short	0x0002
        /*00d2*/ 	.short	0x0010
        /*00d4*/ 	.byte	0x00, 0xf0, 0x11, 0x00


	//----- nvinfo : EIATTR_KPARAM_INFO
	.align		4
.L_39:
        /*00d8*/ 	.byte	0x04, 0x17
        /*00da*/ 	.short	(.L_41 - .L_40)
.L_40:
        /*00dc*/ 	.word	0x00000000
        /*00e0*/ 	.short	0x0001
        /*00e2*/ 	.short	0x0008
        /*00e4*/ 	.byte	0x00, 0xf5, 0x21, 0x00


	//----- nvinfo : EIATTR_KPARAM_INFO
	.align		4
.L_41:
        /*00e8*/ 	.byte	0x04, 0x17
        /*00ea*/ 	.short	(.L_43 - .L_42)
.L_42:
        /*00ec*/ 	.word	0x00000000
        /*00f0*/ 	.short	0x0000
        /*00f2*/ 	.short	0x0000
        /*00f4*/ 	.byte	0x00, 0xf0, 0x11, 0x00


	//----- nvinfo : EIATTR_SPARSE_MMA_MASK
	.align		4
.L_43:
        /*00f8*/ 	.byte	0x03, 0x50
        /*00fa*/ 	.short	0x0000


	//----- nvinfo : EIATTR_MAXREG_COUNT
	.align		4
        /*00fc*/ 	.byte	0x03, 0x1b
        /*00fe*/ 	.short	0x00ff


	//----- nvinfo : EIATTR_MERCURY_ISA_VERSION
	.align		4
        /*0100*/ 	.byte	0x03, 0x5f
        /*0102*/ 	.short	0x0101


	//----- nvinfo : EIATTR_VRC_CTA_INIT_COUNT
	.align		4
        /*0104*/ 	.byte	0x02, 0x4a
	.zero		1
	.zero		1


	//----- nvinfo : EIATTR_EXIT_INSTR_OFFSETS
	.align		4
        /*0108*/ 	.byte	0x04, 0x1c
        /*010a*/ 	.short	(.L_45 - .L_44)


	//   ....[0]....
.L_44:
        /*010c*/ 	.word	0x00000070


	//   ....[1]....
        /*0110*/ 	.word	0x000000b0


	//   ....[2]....
        /*0114*/ 	.word	0x00001920


	//----- nvinfo : EIATTR_CRS_STACK_SIZE
	.align		4
.L_45:
        /*0118*/ 	.byte	0x04, 0x1e
        /*011a*/ 	.short	(.L_47 - .L_46)
.L_46:
        /*011c*/ 	.word	0x00000000


	//----- nvinfo : EIATTR_CBANK_PARAM_SIZE
	.align		4
.L_47:
        /*0120*/ 	.byte	0x03, 0x19
        /*0122*/ 	.short	0x0048


	//----- nvinfo : EIATTR_PARAM_CBANK
	.align		4
        /*0124*/ 	.byte	0x04, 0x0a
        /*0126*/ 	.short	(.L_49 - .L_48)
	.align		4
.L_48:
        /*0128*/ 	.word	index@(.nv.constant0._Z17im2col_gpu_kernelIdEviPKT_iiiiiiiiiiiiPS0_)
        /*012c*/ 	.short	0x0380
        /*012e*/ 	.short	0x0048


	//----- nvinfo : EIATTR_SW_WAR
	.align		4
.L_49:
        /*0130*/ 	.byte	0x04, 0x36
        /*0132*/ 	.short	(.L_51 - .L_50)
.L_50:
        /*0134*/ 	.word	0x00000008
.L_51:


//--------------------- .nv.info._Z17im2col_gpu_kernelIfEviPKT_iiiiiiiiiiiiPS0_ --------------------------
	.section	.nv.info._Z17im2col_gpu_kernelIfEviPKT_iiiiiiiiiiiiPS0_,"",@"SHT_CUDA_INFO"
	.sectionflags	@""
	.align	4


	//----- nvinfo : EIATTR_CUDA_API_VERSION
	.align		4
        /*0000*/ 	.byte	0x04, 0x37
        /*0002*/ 	.short	(.L_53 - .L_52)
.L_52:
        /*0004*/ 	.word	0x00000082


	//----- nvinfo : EIATTR_KPARAM_INFO
	.align		4
.L_53:
        /*0008*/ 	.byte	0x04, 0x17
        /*000a*/ 	.short	(.L_55 - .L_54)
.L_54:
        /*000c*/ 	.word	0x00000000
        /*0010*/ 	.short	0x000e
        /*0012*/ 	.short	0x0040
        /*0014*/ 	.byte	0x00, 0xf5, 0x21, 0x00


	//----- nvinfo : EIATTR_KPARAM_INFO
	.align		4
.L_55:
        /*0018*/ 	.byte	0x04, 0x17
        /*001a*/ 	.short	(.L_57 - .L_56)
.L_56:
        /*001c*/ 	.word	0x00000000
        /*0020*/ 	.short	0x000d
        /*0022*/ 	.short	0x003c
        /*0024*/ 	.byte	0x00, 0xf0, 0x11, 0x00


	//----- nvinfo : EIATTR_KPARAM_INFO
	.align		4
.L_57:
        /*0028*/ 	.byte	0x04, 0x17
        /*002a*/ 	.short	(.L_59 - .L_58)
.L_58:
        /*002c*/ 	.word	0x00000000
        /*0030*/ 	.short	0x000c
        /*0032*/ 	.short	0x0038
        /*0034*/ 	.byte	0x00, 0xf0, 0x11, 0x00


	//----- nvinfo : EIATTR_KPARAM_INFO
	.align		4
.L_59:
        /*0038*/ 	.byte	0x04, 0x17
        /*003a*/ 	.short	(.L_61 - .L_60)
.L_60:
        /*003c*/ 	.word	0x00000000
        /*0040*/ 	.short	0x000b
        /*0042*/ 	.short	0x0034
        /*0044*/ 	.byte	0x00, 0xf0, 0x11, 0x00


	//----- nvinfo : EIATTR_KPARAM_INFO
	.align		4
.L_61:
        /*0048*/ 	.byte	0x04, 0x17
        /*004a*/ 	.short	(.L_63 - .L_62)
.L_62:
        /*004c*/ 	.word	0x00000000
        /*0050*/ 	.short	0x000a
        /*0052*/ 	.short	0x0030
        /*0054*/ 	.byte	0x00, 0xf0, 0x11, 0x00


	//----- nvinfo : EIATTR_KPARAM_INFO
	.align		4
.L_63:
        /*0058*/ 	.byte	0x04, 0x17
        /*005a*/ 	.short	(.L_65 - .L_64)
.L_64:
        /*005c*/ 	.word	0x00000000
        /*0060*/ 	.short	0x0009
        /*0062*/ 	.short	0x002c
        /*0064*/ 	.byte	0x00, 0xf0, 0x11, 0x00


	//----- nvinfo : EIATTR_KPARAM_INFO
	.align		4
.L_65:
        /*0068*/ 	.byte	0x04, 0x17
        /*006a*/ 	.short	(.L_67 - .L_66)
.L_66:
        /*006c*/ 	.word	0x00000000
        /*0070*/ 	.short	0x0008
        /*0072*/ 	.short	0x0028
        /*0074*/ 	.byte	0x00, 0xf0, 0x11, 0x00


	//----- nvinfo : EIATTR_KPARAM_INFO
	.align		4
.L_67:
        /*0078*/ 	.byte	0x04, 0x17
        /*007a*/ 	.short	(.L_69 - .L_68)
.L_68:
        /*007c*/ 	.word	0x00000000
        /*0080*/ 	.short	0x0007
        /*0082*/ 	.short	0x0024
        /*0084*/ 	.byte	0x00, 0xf0, 0x11, 0x00


	//----- nvinfo : EIATTR_KPARAM_INFO
	.align		4
.L_69:
        /*0088*/ 	.byte	0x04, 0x17
        /*008a*/ 	.short	(.L_71 - .L_70)
.L_70:
        /*008c*/ 	.word	0x00000000
        /*0090*/ 	.short	0x0006
        /*0092*/ 	.short	0x0020
        /*0094*/ 	.byte	0x00, 0xf0, 0x11, 0x00


	//----- nvinfo : EIATTR_KPARAM_INFO
	.align		4
.L_71:
        /*0098*/ 	.byte	0x04, 0x17
        /*009a*/ 	.short	(.L_73 - .L_72)
.L_72:
        /*009c*/ 	.word	0x00000000
        /*00a0*/ 	.short	0x0005
        /*00a2*/ 	.short	0x001c
        /*00a4*/ 	.byte	0x00, 0xf0, 0x11, 0x00


	//----- nvinfo : EIATTR_KPARAM_INFO
	.align		4
.L_73:
        /*00a8*/ 	.byte	0x04, 0x17
        /*00aa*/ 	.short	(.L_75 - .L_74)
.L_74:
        /*00ac*/ 	.word	0x00000000
        /*00b0*/ 	.short	0x0004
        /*00b2*/ 	.short	0x0018
        /*00b4*/ 	.byte	0x00, 0xf0, 0x11, 0x00


	//----- nvinfo : EIATTR_KPARAM_INFO
	.align		4
.L_75:
        /*00b8*/ 	.byte	0x04, 0x17
        /*00ba*/ 	.short	(.L_77 - .L_76)
.L_76:
        /*00bc*/ 	.word	0x00000000
        /*00c0*/ 	.short	0x0003
        /*00c2*/ 	.short	0x0014
        /*00c4*/ 	.byte	0x00, 0xf0, 0x11, 0x00


	//----- nvinfo : EIATTR_KPARAM_INFO
	.align		4
.L_77:
        /*00c8*/ 	.byte	0x04, 0x17
        /*00ca*/ 	.short	(.L_79 - .L_78)
.L_78:
        /*00cc*/ 	.word	0x00000000
        /*00d0*/ 	.short	0x0002
        /*00d2*/ 	.short	0x0010
        /*00d4*/ 	.byte	0x00, 0xf0, 0x11, 0x00


	//----- nvinfo : EIATTR_KPARAM_INFO
	.align		4
.L_79:
        /*00d8*/ 	.byte	0x04, 0x17
        /*00da*/ 	.short	(.L_81 - .L_80)
.L_80:
        /*00dc*/ 	.word	0x00000000
        /*00e0*/ 	.short	0x0001
        /*00e2*/ 	.short	0x0008
        /*00e4*/ 	.byte	0x00, 0xf5, 0x21, 0x00


	//----- nvinfo : EIATTR_KPARAM_INFO
	.align		4
.L_81:
        /*00e8*/ 	.byte	0x04, 0x17
        /*00ea*/ 	.short	(.L_83 - .L_82)
.L_82:
        /*00ec*/ 	.word	0x00000000
        /*00f0*/ 	.short	0x0000
        /*00f2*/ 	.short	0x0000
        /*00f4*/ 	.byte	0x00, 0xf0, 0x11, 0x00


	//----- nvinfo : EIATTR_SPARSE_MMA_MASK
	.align		4
.L_83:
        /*00f8*/ 	.byte	0x03, 0x50
        /*00fa*/ 	.short	0x0000


	//----- nvinfo : EIATTR_MAXREG_COUNT
	.align		4
        /*00fc*/ 	.byte	0x03, 0x1b
        /*00fe*/ 	.short	0x00ff


	//----- nvinfo : EIATTR_MERCURY_ISA_VERSION
	.align		4
        /*0100*/ 	.byte	0x03, 0x5f
        /*0102*/ 	.short	0x0101


	//----- nvinfo : EIATTR_VRC_CTA_INIT_COUNT
	.align		4
        /*0104*/ 	.byte	0x02, 0x4a
	.zero		1
	.zero		1


	//----- nvinfo : EIATTR_EXIT_INSTR_OFFSETS
	.align		4
        /*0108*/ 	.byte	0x04, 0x1c
        /*010a*/ 	.short	(.L_85 - .L_84)


	//   ....[0]....
.L_84:
        /*010c*/ 	.word	0x00000070


	//   ....[1]....
        /*0110*/ 	.word	0x000000b0


	//   ....[2]....
        /*0114*/ 	.word	0x00001920


	//----- nvinfo : EIATTR_CRS_STACK_SIZE
	.align		4
.L_85:
        /*0118*/ 	.byte	0x04, 0x1e
        /*011a*/ 	.short	(.L_87 - .L_86)
.L_86:
        /*011c*/ 	.word	0x00000000


	//----- nvinfo : EIATTR_CBANK_PARAM_SIZE
	.align		4
.L_87:
        /*0120*/ 	.byte	0x03, 0x19
        /*0122*/ 	.short	0x0048


	//----- nvinfo : EIATTR_PARAM_CBANK
	.align		4
        /*0124*/ 	.byte	0x04, 0x0a
        /*0126*/ 	.short	(.L_89 - .L_88)
	.align		4
.L_88:
        /*0128*/ 	.word	index@(.nv.constant0._Z17im2col_gpu_kernelIfEviPKT_iiiiiiiiiiiiPS0_)
        /*012c*/ 	.short	0x0380
        /*012e*/ 	.short	0x0048


	//----- nvinfo : EIATTR_SW_WAR
	.align		4
.L_89:
        /*0130*/ 	.byte	0x04, 0x36
        /*0132*/ 	.short	(.L_91 - .L_90)
.L_90:
        /*0134*/ 	.word	0x00000008
.L_91:


//--------------------- .nv.callgraph             --------------------------
	.section	.nv.callgraph,"",@"SHT_CUDA_CALLGRAPH"
	.align	4
	.sectionentsize	8
	.align		4
        /*0000*/ 	.word	0x00000000
	.align		4
        /*0004*/ 	.word	0xffffffff
	.align		4
        /*0008*/ 	.word	0x00000000
	.align		4
        /*000c*/ 	.word	0xfffffffe
	.align		4
        /*0010*/ 	.word	0x00000000
	.align		4
        /*0014*/ 	.word	0xfffffffd
	.align		4
        /*0018*/ 	.word	0x00000000
	.align		4
        /*001c*/ 	.word	0xfffffffc


//--------------------- .text._Z17im2col_gpu_kernelIdEviPKT_iiiiiiiiiiiiPS0_ --------------------------
	.section	.text._Z17im2col_gpu_kernelIdEviPKT_iiiiiiiiiiiiPS0_,"ax",@progbits
	.align	128
        .global         _Z17im2col_gpu_kernelIdEviPKT_iiiiiiiiiiiiPS0_
        .type           _Z17im2col_gpu_kernelIdEviPKT_iiiiiiiiiiiiPS0_,@function
        .size           _Z17im2col_gpu_kernelIdEviPKT_iiiiiiiiiiiiPS0_,(.L_x_28 - _Z17im2col_gpu_kernelIdEviPKT_iiiiiiiiiiiiPS0_)
        .other          _Z17im2col_gpu_kernelIdEviPKT_iiiiiiiiiiiiPS0_,@"STO_CUDA_ENTRY STV_DEFAULT"
_Z17im2col_gpu_kernelIdEviPKT_iiiiiiiiiiiiPS0_:
.text._Z17im2col_gpu_kernelIdEviPKT_iiiiiiiiiiiiPS0_:
[----:B------:R-:W-:Y:S01]  /*0000*/  LDC R1, c[0x0][0x37c] ;  /* 0x0000df00ff017b82 */ /* 0x000fe20000000800 */
[----:B------:R-:W0:Y:S07]  /*0010*/  S2R R3, SR_TID.X ;  /* 0x0000000000037919 */ /* 0x000e2e0000002100 */
[----:B------:R-:W0:Y:S01]  /*0020*/  S2UR UR4, SR_CTAID.X ;  /* 0x00000000000479c3 */ /* 0x000e220000002500 */
[----:B------:R-:W1:Y:S07]  /*0030*/  LDCU UR5, c[0x0][0x380] ;  /* 0x00007000ff0577ac */ /* 0x000e6e0008000800 */
[----:B------:R-:W0:Y:S02]  /*0040*/  LDC R4, c[0x0][0x360] ;  /* 0x0000d800ff047b82 */ /* 0x000e240000000800 */
[----:B0-----:R-:W-:-:S05]  /*0050*/  IMAD R3, R4, UR4, R3 ;  /* 0x0000000404037c24 */ /* 0x001fca000f8e0203 */
[----:B-1----:R-:W-:-:S13]  /*0060*/  ISETP.GE.AND P0, PT, R3, UR5, PT ;  /* 0x0000000503007c0c */ /* 0x002fda000bf06270 */
[----:B------:R-:W-:Y:S05]  /*0070*/  @P0 EXIT ;  /* 0x000000000000094d */ /* 0x000fea0003800000 */
[----:B------:R-:W0:Y:S02]  /*0080*/  LDC.64 R6, c[0x0][0x398] ;  /* 0x0000e600ff067b82 */ /* 0x000e240000000a00 */
[----:B0-----:R-:W-:-:S04]  /*0090*/  VIMNMX R0, PT, PT, R6, R7, PT ;  /* 0x0000000706007248 */ /* 0x001fc80003fe0100 */
[----:B------:R-:W-:-:S13]  /*00a0*/  ISETP.GE.AND P0, PT, R0, 0x1, PT ;  /* 0x000000010000780c */ /* 0x000fda0003f06270 */
[----:B------:R-:W-:Y:S05]  /*00b0*/  @!P0 EXIT ;  /* 0x000000000000894d */ /* 0x000fea0003800000 */
[----:B------:R-:W0:Y:S01]  /*00c0*/  LDC.64 R6, c[0x0][0x3b8] ;  /* 0x0000ee00ff067b82 */ /* 0x000e220000000a00 */
[----:B------:R-:W1:Y:S01]  /*00d0*/  LDCU UR4, c[0x0][0x370] ;  /* 0x00006e00ff0477ac */ /* 0x000e620008000800 */
[----:B------:R-:W2:Y:S01]  /*00e0*/  LDCU.64 UR6, c[0x0][0x358] ;  /* 0x00006b00ff0677ac */ /* 0x000ea20008000a00 */
[----:B------:R-:W3:Y:S01]  /*00f0*/  LDCU UR10, c[0x0][0x394] ;  /* 0x00007280ff0a77ac */ /* 0x000ee20008000800 */
[----:B-1----:R-:W-:Y:S02]  /*0100*/  IMAD R0, R4, UR4, RZ ;  /* 0x0000000404007c24 */ /* 0x002fe4000f8e02ff */
[----:B0-23--:R-:W-:-:S07]  /*0110*/  IMAD R2, R7, R6, RZ ;  /* 0x0000000607027224 */ /* 0x00dfce00078e02ff */
.L_x_12:
[----:B------:R-:W0:Y:S01]  /*0120*/  LDC R8, c[0x0][0x3bc] ;  /* 0x0000ef00ff087b82 */ /* 0x000e220000000800 */
[----:B------:R-:W-:Y:S01]  /*0130*/  IABS R9, R3 ;  /* 0x0000000300097213 */ /* 0x000fe20000000000 */
[----:B-1----:R-:W1:Y:S01]  /*0140*/  LDCU UR11, c[0x0][0x3b8] ;  /* 0x00007700ff0b77ac */ /* 0x002e620008000800 */
[----:B--2---:R-:W2:Y:S05]  /*0150*/  LDCU.64 UR8, c[0x0][0x390] ;  /* 0x00007200ff0877ac */ /* 0x004eaa0008000a00 */
[----:B---3--:R-:W3:Y:S01]  /*0160*/  LDC R15, c[0x0][0x3b8] ;  /* 0x0000ee00ff0f7b82 */ /* 0x008ee20000000800 */
[----:B------:R-:W4:Y:S01]  /*0170*/  LDCU UR4, c[0x0][0x3b4] ;  /* 0x00007680ff0477ac */ /* 0x000f220008000800 */
[----:B------:R-:W4:Y:S06]  /*0180*/  LDCU UR5, c[0x0][0x3a4] ;  /* 0x00007480ff0577ac */ /* 0x000f2c0008000800 */
[----:B------:R-:W5:Y:S01]  /*0190*/  LDC.64 R12, c[0x0][0x3a0] ;  /* 0x0000e800ff0c7b82 */ /* 0x000f620000000a00 */
[----:B0-----:R-:W-:-:S07]  /*01a0*/  IABS R10, R8 ;  /* 0x00000008000a7213 */ /* 0x001fce0000000000 */
[----:B------:R-:W0:Y:S01]  /*01b0*/  LDC.64 R40, c[0x0][0x3c0] ;  /* 0x0000f000ff287b82 */ /* 0x000e220000000a00 */
[----:B------:R-:W1:Y:S01]  /*01c0*/  I2F.RP R6, R10 ;  /* 0x0000000a00067306 */ /* 0x000e620000209400 */
[----:B---3--:R-:W-:Y:S01]  /*01d0*/  IABS R11, R15 ;  /* 0x0000000f000b7213 */ /* 0x008fe20000000000 */
[----:B----4-:R-:W-:Y:S02]  /*01e0*/  UIADD3 UR12, UPT, UPT, UR4, -UR5, URZ ;  /* 0x80000005040c7290 */ /* 0x010fe4000fffe0ff */
[----:B------:R-:W-:Y:S02]  /*01f0*/  ULEA UR13, UR4, -UR5, 0x1 ;  /* 0x80000005040d7291 */ /* 0x000fe4000f8e08ff */
[----:B------:R-:W-:Y:S02]  /*0200*/  UIMAD UR14, UR4, 0x3, -UR5 ;  /* 0x00000003040e78a4 */ /* 0x000fe4000f8e0a05 */
[----:B------:R-:W-:Y:S01]  /*0210*/  UIMAD UR15, UR4, 0x5, -UR5 ;  /* 0x00000005040f78a4 */ /* 0x000fe2000f8e0a05 */
[----:B-1----:R-:W1:Y:S02]  /*0220*/  MUFU.RCP R6, R6 ;  /* 0x0000000600067308 */ /* 0x002e640000001000 */
[----:B-1----:R-:W-:Y:S01]  /*0230*/  VIADD R4, R6, 0xffffffe ;  /* 0x0ffffffe06047836 */ /* 0x002fe20000000000 */
[----:B------:R-:W-:-:S05]  /*0240*/  LOP3.LUT R6, R3, R8, RZ, 0x3c, !PT ;  /* 0x0000000803067212 */ /* 0x000fca00078e3cff */
[----:B------:R1:W3:Y:S01]  /*0250*/  F2I.FTZ.U32.TRUNC.NTZ R5, R4 ;  /* 0x0000000400057305 */ /* 0x0002e2000021f000 */
[----:B------:R-:W-:Y:S01]  /*0260*/  ISETP.GE.AND P2, PT, R6, RZ, PT ;  /* 0x000000ff0600720c */ /* 0x000fe20003f46270 */
[----:B-1----:R-:W-:Y:S02]  /*0270*/  IMAD.MOV.U32 R4, RZ, RZ, RZ ;  /* 0x000000ffff047224 */ /* 0x002fe400078e00ff */
[----:B---3--:R-:W-:-:S04]  /*0280*/  IMAD.MOV R7, RZ, RZ, -R5 ;  /* 0x000000ffff077224 */ /* 0x008fc800078e0a05 */
[----:B------:R-:W-:-:S04]  /*0290*/  IMAD R7, R7, R10, RZ ;  /* 0x0000000a07077224 */ /* 0x000fc800078e02ff */
[----:B------:R-:W-:Y:S02]  /*02a0*/  IMAD.HI.U32 R5, R5, R7, R4 ;  /* 0x0000000705057227 */ /* 0x000fe400078e0004 */
[----:B------:R-:W1:Y:S04]  /*02b0*/  I2F.RP R7, R11 ;  /* 0x0000000b00077306 */ /* 0x000e680000209400 */
[----:B------:R-:W-:-:S04]  /*02c0*/  IMAD.HI.U32 R4, R5, R9, RZ ;  /* 0x0000000905047227 */ /* 0x000fc800078e00ff */
[----:B------:R-:W-:-:S04]  /*02d0*/  IMAD.MOV R5, RZ, RZ, -R4 ;  /* 0x000000ffff057224 */ /* 0x000fc800078e0a04 */
[C---:B------:R-:W-:Y:S01]  /*02e0*/  IMAD R5, R10.reuse, R5, R9 ;  /* 0x000000050a057224 */ /* 0x040fe200078e0209 */
[----:B-1----:R-:W1:Y:S04]  /*02f0*/  MUFU.RCP R7, R7 ;  /* 0x0000000700077308 */ /* 0x002e680000001000 */
[----:B------:R-:W-:-:S13]  /*0300*/  ISETP.GT.U32.AND P1, PT, R10, R5, PT ;  /* 0x000000050a00720c */ /* 0x000fda0003f24070 */
[----:B------:R-:W-:Y:S02]  /*0310*/  @!P1 IMAD.IADD R5, R5, 0x1, -R10 ;  /* 0x0000000105059824 */ /* 0x000fe400078e0a0a */
[----:B-1----:R-:W-:Y:S02]  /*0320*/  VIADD R9, R7, 0xffffffe ;  /* 0x0ffffffe07097836 */ /* 0x002fe40000000000 */
[----:B------:R-:W-:Y:S01]  /*0330*/  @!P1 VIADD R4, R4, 0x1 ;  /* 0x0000000104049836 */ /* 0x000fe20000000000 */
[----:B------:R-:W-:Y:S02]  /*0340*/  ISETP.GE.U32.AND P0, PT, R5, R10, PT ;  /* 0x0000000a0500720c */ /* 0x000fe40003f06070 */
[----:B------:R-:W1:Y:S01]  /*0350*/  F2I.FTZ.U32.TRUNC.NTZ R5, R9 ;  /* 0x0000000900057305 */ /* 0x000e62000021f000 */
[----:B------:R-:W-:-:S10]  /*0360*/  ISETP.NE.AND P1, PT, R8, RZ, PT ;  /* 0x000000ff0800720c */ /* 0x000fd40003f25270 */
[----:B------:R-:W-:-:S04]  /*0370*/  @P0 VIADD R4, R4, 0x1 ;  /* 0x0000000104040836 */ /* 0x000fc80000000000 */
[----:B------:R-:W-:Y:S02]  /*0380*/  IMAD.MOV.U32 R10, RZ, RZ, R4 ;  /* 0x000000ffff0a7224 */ /* 0x000fe400078e0004 */
[----:B-1----:R-:W-:Y:S02]  /*0390*/  IMAD.MOV R4, RZ, RZ, -R5 ;  /* 0x000000ffff047224 */ /* 0x002fe400078e0a05 */
[----:B------:R-:W-:Y:S01]  /*03a0*/  @!P2 IMAD.MOV R10, RZ, RZ, -R10 ;  /* 0x000000ffff0aa224 */ /* 0x000fe200078e0a0a */
[----:B------:R-:W-:Y:S01]  /*03b0*/  @!P1 LOP3.LUT R10, RZ, R8, RZ, 0x33, !PT ;  /* 0x00000008ff0a9212 */ /* 0x000fe200078e33ff */
[----:B------:R-:W-:Y:S02]  /*03c0*/  IMAD R7, R4, R11, RZ ;  /* 0x0000000b04077224 */ /* 0x000fe400078e02ff */
[----:B------:R-:W-:Y:S01]  /*03d0*/  IMAD.MOV.U32 R4, RZ, RZ, RZ ;  /* 0x000000ffff047224 */ /* 0x000fe200078e00ff */
[----:B------:R-:W-:-:S03]  /*03e0*/  IABS R6, R10 ;  /* 0x0000000a00067213 */ /* 0x000fc60000000000 */
[----:B------:R-:W-:-:S04]  /*03f0*/  IMAD.HI.U32 R4, R5, R7, R4 ;  /* 0x0000000705047227 */ /* 0x000fc800078e0004 */
[----:B------:R-:W-:Y:S02]  /*0400*/  IMAD.MOV.U32 R5, RZ, RZ, R6 ;  /* 0x000000ffff057224 */ /* 0x000fe400078e0006 */
[----:B------:R-:W5:Y:S02]  /*0410*/  LDC.64 R6, c[0x0][0x3a8] ;  /* 0x0000ea00ff067b82 */ /* 0x000f640000000a00 */
[----:B------:R-:W-:-:S04]  /*0420*/  IMAD.HI.U32 R9, R4, R5, RZ ;  /* 0x0000000504097227 */ /* 0x000fc800078e00ff */
[----:B------:R-:W-:-:S04]  /*0430*/  IMAD.MOV R4, RZ, RZ, -R9 ;  /* 0x000000ffff047224 */ /* 0x000fc800078e0a09 */
[----:B------:R-:W-:-:S05]  /*0440*/  IMAD R4, R11, R4, R5 ;  /* 0x000000040b047224 */ /* 0x000fca00078e0205 */
[----:B------:R-:W-:-:S13]  /*0450*/  ISETP.GT.U32.AND P1, PT, R11, R4, PT ;  /* 0x000000040b00720c */ /* 0x000fda0003f24070 */
[----:B------:R-:W-:Y:S02]  /*0460*/  @!P1 IMAD.IADD R4, R4, 0x1, -R11 ;  /* 0x0000000104049824 */ /* 0x000fe400078e0a0b */
[----:B------:R-:W-:Y:S01]  /*0470*/  @!P1 VIADD R9, R9, 0x1 ;  /* 0x0000000109099836 */ /* 0x000fe20000000000 */
[----:B------:R-:W-:Y:S02]  /*0480*/  ISETP.NE.AND P1, PT, R15, RZ, PT ;  /* 0x000000ff0f00720c */ /* 0x000fe40003f25270 */
[----:B------:R-:W-:Y:S02]  /*0490*/  ISETP.GE.U32.AND P0, PT, R4, R11, PT ;  /* 0x0000000b0400720c */ /* 0x000fe40003f06070 */
[----:B------:R-:W-:-:S04]  /*04a0*/  LOP3.LUT R4, R10, R15, RZ, 0x3c, !PT ;  /* 0x0000000f0a047212 */ /* 0x000fc800078e3cff */
[----:B------:R-:W-:Y:S02]  /*04b0*/  ISETP.GE.AND P2, PT, R4, RZ, PT ;  /* 0x000000ff0400720c */ /* 0x000fe40003f46270 */
[----:B------:R-:W1:Y:S05]  /*04c0*/  LDC.64 R4, c[0x0][0x398] ;  /* 0x0000e600ff047b82 */ /* 0x000e6a0000000a00 */
[----:B------:R-:W-:-:S06]  /*04d0*/  @P0 VIADD R9, R9, 0x1 ;  /* 0x0000000109090836 */ /* 0x000fcc0000000000 */
[----:B------:R-:W-:Y:S01]  /*04e0*/  @!P2 IMAD.MOV R9, RZ, RZ, -R9 ;  /* 0x000000ffff09a224 */ /* 0x000fe200078e0a09 */
[----:B------:R-:W-:-:S05]  /*04f0*/  @!P1 LOP3.LUT R9, RZ, R15, RZ, 0x33, !PT ;  /* 0x0000000fff099212 */ /* 0x000fca00078e33ff */
[----:B------:R-:W-:-:S04]  /*0500*/  IMAD.MOV R11, RZ, RZ, -R9 ;  /* 0x000000ffff0b7224 */ /* 0x000fc800078e0a09 */
[--C-:B------:R-:W-:Y:S02]  /*0510*/  IMAD R11, R15, R11, R10.reuse ;  /* 0x0000000b0f0b7224 */ /* 0x100fe400078e020a */
[----:B------:R-:W-:Y:S02]  /*0520*/  IMAD.MOV R10, RZ, RZ, -R10 ;  /* 0x000000ffff0a7224 */ /* 0x000fe400078e0a0a */
[----:B-1----:R-:W-:Y:S02]  /*0530*/  IMAD R4, R4, R5, RZ ;  /* 0x0000000504047224 */ /* 0x002fe400078e02ff */
[----:B-----5:R-:W-:Y:S02]  /*0540*/  IMAD R19, R11, R6, -R12 ;  /* 0x000000060b137224 */ /* 0x020fe400078e0a0c */
[----:B------:R-:W-:Y:S01]  /*0550*/  IMAD R4, R4, UR11, RZ ;  /* 0x0000000b04047c24 */ /* 0x000fe2000f8e02ff */
[----:B------:R-:W-:Y:S01]  /*0560*/  UIMAD UR11, UR4, 0x6, -UR5 ;  /* 0x00000006040b78a4 */ /* 0x000fe2000f8e0a05 */
[----:B------:R-:W-:-:S02]  /*0570*/  IMAD R10, R8, R10, R3 ;  /* 0x0000000a080a7224 */ /* 0x000fc400078e0203 */
[----:B------:R-:W-:Y:S02]  /*0580*/  IMAD R11, R4, R9, R11 ;  /* 0x00000009040b7224 */ /* 0x000fe400078e020b */
[CC--:B------:R-:W-:Y:S02]  /*0590*/  IMAD R18, R10.reuse, R7.reuse, -R13 ;  /* 0x000000070a127224 */ /* 0x0c0fe400078e0a0d */
[----:B--2---:R-:W-:Y:S01]  /*05a0*/  IMAD R17, R9, UR8, R19 ;  /* 0x0000000809117c24 */ /* 0x004fe2000f8e0213 */
[----:B------:R-:W-:Y:S01]  /*05b0*/  ULEA UR8, UR4, -UR5, 0x2 ;  /* 0x8000000504087291 */ /* 0x000fe2000f8e10ff */
[----:B------:R-:W-:Y:S01]  /*05c0*/  IMAD R9, R11, R8, R10 ;  /* 0x000000080b097224 */ /* 0x000fe200078e020a */
[----:B------:R-:W-:Y:S01]  /*05d0*/  UIMAD UR4, UR4, 0x7, -UR5 ;  /* 0x00000007040478a4 */ /* 0x000fe2000f8e0a05 */
[----:B------:R-:W-:Y:S02]  /*05e0*/  IMAD R17, R17, UR9, R18 ;  /* 0x0000000911117c24 */ /* 0x000fe4000f8e0212 */
[----:B------:R-:W-:-:S02]  /*05f0*/  IMAD R16, R10, R7, UR12 ;  /* 0x0000000c0a107e24 */ /* 0x000fc4000f8e0207 */
[CC--:B------:R-:W-:Y:S01]  /*0600*/  IMAD R15, R10.reuse, R7.reuse, UR13 ;  /* 0x0000000d0a0f7e24 */ /* 0x0c0fe2000f8e0207 */
[----:B------:R-:W-:Y:S01]  /*0610*/  SHF.R.S32.HI R8, RZ, 0x1f, R17 ;  /* 0x0000001fff087819 */ /* 0x000fe20000011411 */
[CC--:B------:R-:W-:Y:S02]  /*0620*/  IMAD R14, R10.reuse, R7.reuse, UR14 ;  /* 0x0000000e0a0e7e24 */ /* 0x0c0fe4000f8e0207 */
[CC--:B------:R-:W-:Y:S02]  /*0630*/  IMAD R13, R10.reuse, R7.reuse, UR8 ;  /* 0x000000080a0d7e24 */ /* 0x0c0fe4000f8e0207 */
[CC--:B------:R-:W-:Y:S02]  /*0640*/  IMAD R12, R10.reuse, R7.reuse, UR15 ;  /* 0x0000000f0a0c7e24 */ /* 0x0c0fe4000f8e0207 */
[----:B------:R-:W-:Y:S02]  /*0650*/  IMAD R11, R10, R7, UR11 ;  /* 0x0000000b0a0b7e24 */ /* 0x000fe4000f8e0207 */
[----:B0-----:R-:W-:-:S04]  /*0660*/  IMAD.WIDE R40, R9, 0x8, R40 ;  /* 0x0000000809287825 */ /* 0x001fc800078e0228 */
[----:B------:R-:W-:Y:S02]  /*0670*/  IMAD R10, R10, R7, UR4 ;  /* 0x000000040a0a7e24 */ /* 0x000fe4000f8e0207 */
[----:B------:R-:W-:-:S07]  /*0680*/  IMAD.MOV.U32 R9, RZ, RZ, RZ ;  /* 0x000000ffff097224 */ /* 0x000fce00078e00ff */
.L_x_11:
[----:B------:R-:W0:Y:S01]  /*0690*/  LDCU.64 UR8, c[0x0][0x398] ;  /* 0x00007300ff0877ac */ /* 0x000e220008000a00 */
[----:B------:R-:W-:Y:S01]  /*06a0*/  IMAD.MOV.U32 R27, RZ, RZ, RZ ;  /* 0x000000ffff1b7224 */ /* 0x000fe200078e00ff */
[----:B-1----:R-:W1:Y:S01]  /*06b0*/  LDCU UR4, c[0x0][0x3b0] ;  /* 0x00007600ff0477ac */ /* 0x002e620008000800 */
[----:B--2---:R-:W2:Y:S01]  /*06c0*/  LDCU UR5, c[0x0][0x394] ;  /* 0x00007280ff0577ac */ /* 0x004ea20008000800 */
[----:B0-----:R-:W-:Y:S01]  /*06d0*/  UISETP.GE.U32.AND UP0, UPT, UR9, 0x8, UPT ;  /* 0x000000080900788c */ /* 0x001fe2000bf06070 */
[C---:B-1----:R-:W-:Y:S02]  /*06e0*/  IMAD R4, R9.reuse, UR4, RZ ;  /* 0x0000000409047c24 */ /* 0x042fe4000f8e02ff */
[----:B------:R-:W-:Y:S02]  /*06f0*/  VIADD R9, R9, 0x1 ;  /* 0x0000000109097836 */ /* 0x000fe40000000000 */
[----:B--2---:R-:W-:Y:S02]  /*0700*/  IMAD.U32 R7, RZ, RZ, UR5 ;  /* 0x00000005ff077e24 */ /* 0x004fe4000f8e00ff */
[----:B------:R-:W-:Y:S01]  /*0710*/  IMAD.IADD R6, R19, 0x1, R4 ;  /* 0x0000000113067824 */ /* 0x000fe200078e0204 */
[----:B------:R-:W-:Y:S01]  /*0720*/  ISETP.NE.AND P1, PT, R9, UR8, PT ;  /* 0x0000000809007c0c */ /* 0x000fe2000bf25270 */
[----:B------:R-:W-:Y:S01]  /*0730*/  IMAD R4, R4, R7, RZ ;  /* 0x0000000704047224 */ /* 0x000fe200078e02ff */
[----:B---3--:R-:W-:Y:S11]  /*0740*/  BRA.U !UP0, `(.L_x_0) ;  /* 0x0000000908407547 */ /* 0x008ff6000b800000 */
[----:B------:R-:W0:Y:S01]  /*0750*/  LDC R7, c[0x0][0x3b4] ;  /* 0x0000ed00ff077b82 */ /* 0x000e220000000800 */
[----:B------:R-:W1:Y:S01]  /*0760*/  LDCU UR4, c[0x0][0x390] ;  /* 0x00007200ff0477ac */ /* 0x000e620008000800 */
[----:B------:R-:W-:Y:S01]  /*0770*/  LOP3.LUT R31, R5, 0x7ffffff8, RZ, 0xc0, !PT ;  /* 0x7ffffff8051f7812 */ /* 0x000fe200078ec0ff */
[----:B------:R-:W-:Y:S02]  /*0780*/  IMAD.MOV.U32 R20, RZ, RZ, R18 ;  /* 0x000000ffff147224 */ /* 0x000fe400078e0012 */
[----:B------:R-:W-:Y:S02]  /*0790*/  IMAD.MOV.U32 R21, RZ, RZ, R10 ;  /* 0x000000ffff157224 */ /* 0x000fe400078e000a */
[----:B------:R-:W-:Y:S02]  /*07a0*/  IMAD.MOV.U32 R22, RZ, RZ, R11 ;  /* 0x000000ffff167224 */ /* 0x000fe400078e000b */
[----:B------:R-:W-:Y:S02]  /*07b0*/  IMAD.MOV.U32 R23, RZ, RZ, R12 ;  /* 0x000000ffff177224 */ /* 0x000fe400078e000c */
[----:B------:R-:W-:-:S02]  /*07c0*/  IMAD.MOV.U32 R24, RZ, RZ, R13 ;  /* 0x000000ffff187224 */ /* 0x000fc400078e000d */
[----:B------:R-:W-:Y:S02]  /*07d0*/  IMAD.MOV.U32 R25, RZ, RZ, R14 ;  /* 0x000000ffff197224 */ /* 0x000fe400078e000e */
[----:B------:R-:W-:Y:S02]  /*07e0*/  IMAD.MOV.U32 R28, RZ, RZ, R15 ;  /* 0x000000ffff1c7224 */ /* 0x000fe400078e000f */
[----:B------:R-:W-:Y:S02]  /*07f0*/  IMAD.MOV.U32 R29, RZ, RZ, R16 ;  /* 0x000000ffff1d7224 */ /* 0x000fe400078e0010 */
[----:B------:R-:W-:Y:S01]  /*0800*/  IMAD.MOV.U32 R30, RZ, RZ, R4 ;  /* 0x000000ffff1e7224 */ /* 0x000fe200078e0004 */
[----:B-1----:R-:W-:Y:S01]  /*0810*/  ISETP.GE.AND P2, PT, R6, UR4, PT ;  /* 0x0000000406007c0c */ /* 0x002fe2000bf46270 */
[----:B------:R-:W-:Y:S02]  /*0820*/  IMAD.MOV R31, RZ, RZ, -R31 ;  /* 0x000000ffff1f7224 */ /* 0x000fe400078e0a1f */
[----:B0-----:R-:W-:-:S02]  /*0830*/  IMAD.IADD R32, R4, 0x1, R7 ;  /* 0x0000000104207824 */ /* 0x001fc400078e0207 */
[C-C-:B------:R-:W-:Y:S02]  /*0840*/  IMAD R33, R7.reuse, 0x2, R4.reuse ;  /* 0x0000000207217824 */ /* 0x140fe400078e0204 */
[C-C-:B------:R-:W-:Y:S02]  /*0850*/  IMAD R34, R7.reuse, 0x3, R4.reuse ;  /* 0x0000000307227824 */ /* 0x140fe400078e0204 */
[C-C-:B------:R-:W-:Y:S02]  /*0860*/  IMAD R35, R7.reuse, 0x4, R4.reuse ;  /* 0x0000000407237824 */ /* 0x140fe400078e0204 */
[C-C-:B------:R-:W-:Y:S02]  /*0870*/  IMAD R36, R7.reuse, 0x5, R4.reuse ;  /* 0x0000000507247824 */ /* 0x140fe400078e0204 */
[C-C-:B------:R-:W-:Y:S02]  /*0880*/  IMAD R37, R7.reuse, 0x6, R4.reuse ;  /* 0x0000000607257824 */ /* 0x140fe400078e0204 */
[----:B------:R-:W-:-:S07]  /*0890*/  IMAD R38, R7, 0x7, R4 ;  /* 0x0000000707267824 */ /* 0x000fce00078e0204 */
.L_x_1:
[----:B------:R-:W-:Y:S01]  /*08a0*/  IMAD.U32 R7, RZ, RZ, UR10 ;  /* 0x0000000aff077e24 */ /* 0x000fe2000f8e00ff */
[----:B------:R-:W-:Y:S02]  /*08b0*/  LOP3.LUT R26, R6, R20, RZ, 0xfc, !PT ;  /* 0x00000014061a7212 */ /* 0x000fe400078efcff */
[----:B-1----:R-:W-:Y:S02]  /*08c0*/  CS2R R50, SRZ ;  /* 0x0000000000327805 */ /* 0x002fe4000001ff00 */
[----:B------:R-:W-:-:S04]  /*08d0*/  ISETP.GE.OR P0, PT, R20, R7, P2 ;  /* 0x000000071400720c */ /* 0x000fc80001706670 */
[----:B------:R-:W-:-:S13]  /*08e0*/  ISETP.LT.OR P0, PT, R26, RZ, P0 ;  /* 0x000000ff1a00720c */ /* 0x000fda0000701670 */
[----:B------:R-:W0:Y:S01]  /*08f0*/  @!P0 LDC.64 R26, c[0x0][0x388] ;  /* 0x0000e200ff1a8b82 */ /* 0x000e220000000a00 */
[----:B------:R-:W-:-:S04]  /*0900*/  @!P0 IADD3 R39, P3, PT, R17, R30, RZ ;  /* 0x0000001e11278210 */ /* 0x000fc80007f7e0ff */
[----:B------:R-:W-:Y:S02]  /*0910*/  @!P0 LEA.HI.X.SX32 R44, R30, R8, 0x1, P3 ;  /* 0x000000081e2c8211 */ /* 0x000fe400018f0eff */
[----:B0-----:R-:W-:-:S04]  /*0920*/  @!P0 LEA R42, P3, R39, R26, 0x3 ;  /* 0x0000001a272a8211 */ /* 0x001fc800078618ff */
[----:B------:R-:W-:-:S05]  /*0930*/  @!P0 LEA.HI.X R43, R39, R27, R44, 0x3, P3 ;  /* 0x0000001b272b8211 */ /* 0x000fca00018f1c2c */
[----:B------:R-:W2:Y:S01]  /*0940*/  @!P0 LDG.E.64 R50, desc[UR6][R42.64] ;  /* 0x000000062a328981 */ /* 0x000ea2000c1e1b00 */
[----:B------:R-:W-:Y:S02]  /*0950*/  LOP3.LUT R26, R6, R29, RZ, 0xfc, !PT ;  /* 0x0000001d061a7212 */ /* 0x000fe400078efcff */
[----:B------:R-:W-:Y:S02]  /*0960*/  CS2R R48, SRZ ;  /* 0x0000000000307805 */ /* 0x000fe4000001ff00 */
[----:B------:R-:W-:-:S04]  /*0970*/  ISETP.GE.OR P0, PT, R29, R7, P2 ;  /* 0x000000071d00720c */ /* 0x000fc80001706670 */
[----:B------:R-:W-:-:S13]  /*0980*/  ISETP.LT.OR P0, PT, R26, RZ, P0 ;  /* 0x000000ff1a00720c */ /* 0x000fda0000701670 */
[----:B------:R-:W0:Y:S01]  /*0990*/  @!P0 LDC.64 R26, c[0x0][0x388] ;  /* 0x0000e200ff1a8b82 */ /* 0x000e220000000a00 */
[----:B------:R-:W-:-:S04]  /*09a0*/  @!P0 IADD3 R39, P3, PT, R17, R32, RZ ;  /* 0x0000002011278210 */ /* 0x000fc80007f7e0ff */
[----:B------:R-:W-:Y:S02]  /*09b0*/  @!P0 LEA.HI.X.SX32 R44, R32, R8, 0x1, P3 ;  /* 0x00000008202c8211 */ /* 0x000fe400018f0eff */
[----:B0-----:R-:W-:-:S04]  /*09c0*/  @!P0 LEA R46, P3, R39, R26, 0x3 ;  /* 0x0000001a272e8211 */ /* 0x001fc800078618ff */
[----:B------:R-:W-:Y:S02]  /*09d0*/  @!P0 LEA.HI.X R47, R39, R27, R44, 0x3, P3 ;  /* 0x0000001b272f8211 */ /* 0x000fe400018f1c2c */
[----:B------:R-:W-:Y:S01]  /*09e0*/  LOP3.LUT R26, R6, R28, RZ, 0xfc, !PT ;  /* 0x0000001c061a7212 */ /* 0x000fe200078efcff */
[----:B--2---:R-:W-:Y:S04]  /*09f0*/  STG.E.64 desc[UR6][R40.64], R50 ;  /* 0x0000003228007986 */ /* 0x004fe8000c101b06 */
[----:B------:R-:W2:Y:S01]  /*0a00*/  @!P0 LDG.E.64 R48, desc[UR6][R46.64] ;  /* 0x000000062e308981 */ /* 0x000ea2000c1e1b00 */
[----:B------:R-:W-:Y:S02]  /*0a10*/  ISETP.GE.OR P0, PT, R28, R7, P2 ;  /* 0x000000071c00720c */ /* 0x000fe40001706670 */
[----:B------:R-:W-:-:S02]  /*0a20*/  CS2R R52, SRZ ;  /* 0x0000000000347805 */ /* 0x000fc4000001ff00 */
[----:B------:R-:W-:-:S13]  /*0a30*/  ISETP.LT.OR P0, PT, R26, RZ, P0 ;  /* 0x000000ff1a00720c */ /* 0x000fda0000701670 */
[----:B------:R-:W0:Y:S01]  /*0a40*/  @!P0 LDC.64 R26, c[0x0][0x388] ;  /* 0x0000e200ff1a8b82 */ /* 0x000e220000000a00 */
[----:B------:R-:W-:-:S04]  /*0a50*/  @!P0 IADD3 R39, P3, PT, R17, R33, RZ ;  /* 0x0000002111278210 */ /* 0x000fc80007f7e0ff */
[----:B------:R-:W-:Y:S02]  /*0a60*/  @!P0 LEA.HI.X.SX32 R42, R33, R8, 0x1, P3 ;  /* 0x00000008212a8211 */ /* 0x000fe400018f0eff */
[----:B0-----:R-:W-:-:S04]  /*0a70*/  @!P0 LEA R44, P3, R39, R26, 0x3 ;  /* 0x0000001a272c8211 */ /* 0x001fc800078618ff */
[----:B------:R-:W-:Y:S01]  /*0a80*/  @!P0 LEA.HI.X R45, R39, R27, R42, 0x3, P3 ;  /* 0x0000001b272d8211 */ /* 0x000fe200018f1c2a */
[----:B------:R-:W-:Y:S01]  /*0a90*/  IMAD.WIDE R42, R2, 0x8, R40 ;  /* 0x00000008022a7825 */ /* 0x000fe200078e0228 */
[----:B------:R-:W-:-:S04]  /*0aa0*/  LOP3.LUT R26, R6, R25, RZ, 0xfc, !PT ;  /* 0x00000019061a7212 */ /* 0x000fc800078efcff */
[----:B--2---:R0:W-:Y:S04]  /*0ab0*/  STG.E.64 desc[UR6][R42.64], R48 ;  /* 0x000000302a007986 */ /* 0x0041e8000c101b06 */
[----:B------:R-:W2:Y:S01]  /*0ac0*/  @!P0 LDG.E.64 R52, desc[UR6][R44.64] ;  /* 0x000000062c348981 */ /* 0x000ea2000c1e1b00 */
[----:B------:R-:W-:-:S04]  /*0ad0*/  ISETP.GE.OR P0, PT, R25, R7, P2 ;  /* 0x000000071900720c */ /* 0x000fc80001706670 */
[----:B------:R-:W-:Y:S02]  /*0ae0*/  ISETP.LT.OR P0, PT, R26, RZ, P0 ;  /* 0x000000ff1a00720c */ /* 0x000fe40000701670 */
[----:B0-----:R-:W-:-:S11]  /*0af0*/  CS2R R48, SRZ ;  /* 0x0000000000307805 */ /* 0x001fd6000001ff00 */
        /* <DEDUP_REMOVED lines=34> */
[----:B------:R-:W-:-:S13]  /*0d20*/  ISETP.LT.OR P0, PT, R26, RZ, P0 ;  /* 0x000000ff1a00720c */ /* 0x000fda0000701670 */
[----:B------:R-:W1:Y:S01]  /*0d30*/  @!P0 LDC.64 R26, c[0x0][0x388] ;  /* 0x0000e200ff1a8b82 */ /* 0x000e620000000a00 */
[----:B------:R-:W-:-:S04]  /*0d40*/  @!P0 IADD3 R39, P3, PT, R17, R37, RZ ;  /* 0x0000002511278210 */ /* 0x000fc80007f7e0ff */
[----:B------:R-:W-:Y:S02]  /*0d50*/  @!P0 LEA.HI.X.SX32 R42, R37, R8, 0x1, P3 ;  /* 0x00000008252a8211 */ /* 0x000fe400018f0eff */
[----:B-1----:R-:W-:-:S04]  /*0d60*/  @!P0 LEA R44, P3, R39, R26, 0x3 ;  /* 0x0000001a272c8211 */ /* 0x002fc800078618ff */
[----:B------:R-:W-:Y:S01]  /*0d70*/  @!P0 LEA.HI.X R45, R39, R27, R42, 0x3, P3 ;  /* 0x0000001b272d8211 */ /* 0x000fe200018f1c2a */
[----:B------:R-:W-:Y:S01]  /*0d80*/  IMAD.WIDE R42, R2, 0x8, R46 ;  /* 0x00000008022a7825 */ /* 0x000fe200078e022e */
[----:B0-----:R-:W-:Y:S02]  /*0d90*/  CS2R R46, SRZ ;  /* 0x00000000002e7805 */ /* 0x001fe4000001ff00 */
[----:B------:R-:W-:Y:S02]  /*0da0*/  LOP3.LUT R26, R6, R21, RZ, 0xfc, !PT ;  /* 0x00000015061a7212 */ /* 0x000fe400078efcff */
        /* <DEDUP_REMOVED lines=9> */
[C---:B------:R-:W-:Y:S01]  /*0e40*/  IMAD.WIDE R50, R2.reuse, 0x8, R42 ;  /* 0x0000000802327825 */ /* 0x040fe200078e022a */
[----:B0-----:R-:W-:Y:S01]  /*0e50*/  CS2R R42, SRZ ;  /* 0x00000000002a7805 */ /* 0x001fe2000001ff00 */
[----:B------:R-:W0:Y:S03]  /*0e60*/  LDC R39, c[0x0][0x3b4] ;  /* 0x0000ed00ff277b82 */ /* 0x000e260000000800 */
[----:B--2---:R1:W-:Y:S04]  /*0e70*/  STG.E.64 desc[UR6][R50.64], R46 ;  /* 0x0000002e32007986 */ /* 0x0043e8000c101b06 */
[----:B------:R2:W3:Y:S01]  /*0e80*/  @!P0 LDG.E.64 R42, desc[UR6][R26.64] ;  /* 0x000000061a2a8981 */ /* 0x0004e2000c1e1b00 */
[----:B------:R-:W-:-:S04]  /*0e90*/  IMAD.WIDE R44, R2, 0x8, R50 ;  /* 0x00000008022c7825 */ /* 0x000fc800078e0232 */
[----:B------:R-:W-:Y:S02]  /*0ea0*/  VIADD R31, R31, 0x8 ;  /* 0x000000081f1f7836 */ /* 0x000fe40000000000 */
[C---:B0-----:R-:W-:Y:S02]  /*0eb0*/  IMAD R29, R39.reuse, 0x8, R29 ;  /* 0x00000008271d7824 */ /* 0x041fe400078e021d */
[----:B------:R-:W-:Y:S01]  /*0ec0*/  IMAD R28, R39, 0x8, R28 ;  /* 0x00000008271c7824 */ /* 0x000fe200078e021c */
[----:B------:R-:W-:Y:S01]  /*0ed0*/  ISETP.NE.AND P0, PT, R31, RZ, PT ;  /* 0x000000ff1f00720c */ /* 0x000fe20003f05270 */
[----:B--2---:R-:W-:Y:S02]  /*0ee0*/  IMAD.MOV.U32 R26, RZ, RZ, R40 ;  /* 0x000000ffff1a7224 */ /* 0x004fe400078e0028 */
[----:B------:R-:W-:Y:S02]  /*0ef0*/  IMAD.MOV.U32 R27, RZ, RZ, R41 ;  /* 0x000000ffff1b7224 */ /* 0x000fe400078e0029 */
[----:B------:R-:W-:-:S02]  /*0f00*/  IMAD R25, R39, 0x8, R25 ;  /* 0x0000000827197824 */ /* 0x000fc400078e0219 */
[C---:B------:R-:W-:Y:S02]  /*0f10*/  IMAD R24, R39.reuse, 0x8, R24 ;  /* 0x0000000827187824 */ /* 0x040fe400078e0218 */
[C---:B------:R-:W-:Y:S02]  /*0f20*/  IMAD R23, R39.reuse, 0x8, R23 ;  /* 0x0000000827177824 */ /* 0x040fe400078e0217 */
[C---:B------:R-:W-:Y:S02]  /*0f30*/  IMAD R22, R39.reuse, 0x8, R22 ;  /* 0x0000000827167824 */ /* 0x040fe400078e0216 */
[C---:B------:R-:W-:Y:S02]  /*0f40*/  IMAD R21, R39.reuse, 0x8, R21 ;  /* 0x0000000827157824 */ /* 0x040fe400078e0215 */
[C---:B------:R-:W-:Y:S02]  /*0f50*/  IMAD R20, R39.reuse, 0x8, R20 ;  /* 0x0000000827147824 */ /* 0x040fe400078e0214 */
[----:B------:R-:W-:-:S02]  /*0f60*/  IMAD R32, R39, 0x8, R32 ;  /* 0x0000000827207824 */ /* 0x000fc400078e0220 */
[C---:B------:R-:W-:Y:S02]  /*0f70*/  IMAD R33, R39.reuse, 0x8, R33 ;  /* 0x0000000827217824 */ /* 0x040fe400078e0221 */
[C---:B------:R-:W-:Y:S02]  /*0f80*/  IMAD R34, R39.reuse, 0x8, R34 ;  /* 0x0000000827227824 */ /* 0x040fe400078e0222 */
[C---:B------:R-:W-:Y:S02]  /*0f90*/  IMAD R35, R39.reuse, 0x8, R35 ;  /* 0x0000000827237824 */ /* 0x040fe400078e0223 */
[C---:B------:R-:W-:Y:S02]  /*0fa0*/  IMAD R36, R39.reuse, 0x8, R36 ;  /* 0x0000000827247824 */ /* 0x040fe400078e0224 */
[C---:B------:R-:W-:Y:S02]  /*0fb0*/  IMAD R37, R39.reuse, 0x8, R37 ;  /* 0x0000000827257824 */ /* 0x040fe400078e0225 */
[----:B------:R-:W-:-:S02]  /*0fc0*/  IMAD R38, R39, 0x8, R38 ;  /* 0x0000000827267824 */ /* 0x000fc400078e0226 */
[----:B------:R-:W-:Y:S02]  /*0fd0*/  IMAD R30, R39, 0x8, R30 ;  /* 0x00000008271e7824 */ /* 0x000fe400078e021e */
[----:B------:R-:W-:Y:S01]  /*0fe0*/  IMAD.WIDE R40, R2, 0x8, R44 ;  /* 0x0000000802287825 */ /* 0x000fe200078e022c */
[----:B---3--:R1:W-:Y:S01]  /*0ff0*/  STG.E.64 desc[UR6][R44.64], R42 ;  /* 0x0000002a2c007986 */ /* 0x0083e2000c101b06 */
[----:B------:R-:W-:Y:S05]  /*1000*/  @P0 BRA `(.L_x_1) ;  /* 0xfffffff800240947 */ /* 0x000fea000383ffff */
[----:B------:R-:W0:Y:S01]  /*1010*/  LDCU UR4, c[0x0][0x39c] ;  /* 0x00007380ff0477ac */ /* 0x000e220008000800 */
[----:B------:R-:W-:Y:S01]  /*1020*/  IMAD.WIDE R40, R2, 0x40, R26 ;  /* 0x0000004002287825 */ /* 0x000fe200078e021a */
[----:B0-----:R-:W-:-:S06]  /*1030*/  ULOP3.LUT UR4, UR4, 0x7ffffff8, URZ, 0xc0, !UPT ;  /* 0x7ffffff804047892 */ /* 0x001fcc000f8ec0ff */
[----:B------:R-:W-:-:S07]  /*1040*/  IMAD.U32 R27, RZ, RZ, UR4 ;  /* 0x00000004ff1b7e24 */ /* 0x000fce000f8e00ff */
.L_x_0:
[----:B------:R-:W0:Y:S02]  /*1050*/  LDC R26, c[0x0][0x39c] ;  /* 0x0000e700ff1a7b82 */ /* 0x000e240000000800 */
[----:B0-----:R-:W-:-:S04]  /*1060*/  LOP3.LUT R20, R26, 0x7, RZ, 0xc0, !PT ;  /* 0x000000071a147812 */ /* 0x001fc800078ec0ff */
[----:B------:R-:W-:-:S13]  /*1070*/  ISETP.NE.AND P0, PT, R20, RZ, PT ;  /* 0x000000ff1400720c */ /* 0x000fda0003f05270 */
[----:B------:R-:W-:Y:S05]  /*1080*/  @!P0 BRA `(.L_x_2) ;  /* 0x0000000800108947 */ /* 0x000fea0003800000 */
[----:B------:R-:W-:-:S05]  /*1090*/  VIADD R20, R20, 0xffffffff ;  /* 0xffffffff14147836 */ /* 0x000fca0000000000 */
[----:B------:R-:W-:-:S13]  /*10a0*/  ISETP.GE.U32.AND P0, PT, R20, 0x3, PT ;  /* 0x000000031400780c */ /* 0x000fda0003f06070 */
[----:B------:R-:W-:Y:S05]  /*10b0*/  @!P0 BRA `(.L_x_3) ;  /* 0x0000000400048947 */ /* 0x000fea0003800000 */
[----:B------:R-:W0:Y:S01]  /*10c0*/  LDC R30, c[0x0][0x3b4] ;  /* 0x0000ed00ff1e7b82 */ /* 0x000e220000000800 */
[----:B------:R-:W2:Y:S02]  /*10d0*/  LDCU UR4, c[0x0][0x390] ;  /* 0x00007200ff0477ac */ /* 0x000ea40008000800 */
[----:B--2---:R-:W-:Y:S01]  /*10e0*/  ISETP.GE.AND P0, PT, R6, UR4, PT ;  /* 0x0000000406007c0c */ /* 0x004fe2000bf06270 */
[----:B0-----:R-:W-:-:S05]  /*10f0*/  IMAD R25, R27, R30, R18 ;  /* 0x0000001e1b197224 */ /* 0x001fca00078e0212 */
[----:B------:R-:W-:Y:S02]  /*1100*/  ISETP.GE.OR P2, PT, R25, R7, P0 ;  /* 0x000000071900720c */ /* 0x000fe40000746670 */
[----:B------:R-:W-:-:S04]  /*1110*/  LOP3.LUT R20, R6, R25, RZ, 0xfc, !PT ;  /* 0x0000001906147212 */ /* 0x000fc800078efcff */
[----:B------:R-:W-:-:S13]  /*1120*/  ISETP.LT.OR P2, PT, R20, RZ, P2 ;  /* 0x000000ff1400720c */ /* 0x000fda0001741670 */
[----:B------:R-:W0:Y:S01]  /*1130*/  @!P2 LDC.64 R20, c[0x0][0x388] ;  /* 0x0000e200ff14ab82 */ /* 0x000e220000000a00 */
[----:B------:R-:W-:-:S05]  /*1140*/  @!P2 IMAD R22, R27, R30, R4 ;  /* 0x0000001e1b16a224 */ /* 0x000fca00078e0204 */
[----:B------:R-:W-:-:S04]  /*1150*/  @!P2 IADD3 R23, P3, PT, R17, R22, RZ ;  /* 0x000000161117a210 */ /* 0x000fc80007f7e0ff */
[----:B------:R-:W-:Y:S02]  /*1160*/  @!P2 LEA.HI.X.SX32 R22, R22, R8, 0x1, P3 ;  /* 0x000000081616a211 */ /* 0x000fe400018f0eff */
[----:B0-----:R-:W-:-:S04]  /*1170*/  @!P2 LEA R20, P3, R23, R20, 0x3 ;  /* 0x000000141714a211 */ /* 0x001fc800078618ff */
[----:B------:R-:W-:Y:S02]  /*1180*/  @!P2 LEA.HI.X R21, R23, R21, R22, 0x3, P3 ;  /* 0x000000151715a211 */ /* 0x000fe400018f1c16 */
[----:B------:R-:W-:-:S06]  /*1190*/  CS2R R22, SRZ ;  /* 0x0000000000167805 */ /* 0x000fcc000001ff00 */
[----:B------:R0:W2:Y:S01]  /*11a0*/  @!P2 LDG.E.64 R22, desc[UR6][R20.64] ;  /* 0x000000061416a981 */ /* 0x0000a2000c1e1b00 */
[--C-:B------:R-:W-:Y:S02]  /*11b0*/  IMAD.IADD R31, R25, 0x1, R30.reuse ;  /* 0x00000001191f7824 */ /* 0x100fe400078e021e */
[----:B------:R-:W-:-:S03]  /*11c0*/  IMAD R33, R27, R30, R30 ;  /* 0x0000001e1b217224 */ /* 0x000fc600078e021e */
[----:B------:R-:W-:Y:S02]  /*11d0*/  ISETP.GE.OR P2, PT, R31, R7, P0 ;  /* 0x000000071f00720c */ /* 0x000fe40000746670 */
[----:B------:R-:W-:Y:S02]  /*11e0*/  LOP3.LUT R24, R6, R31, RZ, 0xfc, !PT ;  /* 0x0000001f06187212 */ /* 0x000fe400078efcff */
[----:B0-----:R-:W-:Y:S02]  /*11f0*/  CS2R R20, SRZ ;  /* 0x0000000000147805 */ /* 0x001fe4000001ff00 */
[----:B------:R-:W-:-:S13]  /*1200*/  ISETP.LT.OR P2, PT, R24, RZ, P2 ;  /* 0x000000ff1800720c */ /* 0x000fda0001741670 */
[----:B------:R-:W0:Y:S01]  /*1210*/  @!P2 LDC.64 R24, c[0x0][0x388] ;  /* 0x0000e200ff18ab82 */ /* 0x000e220000000a00 */
[----:B------:R-:W-:-:S05]  /*1220*/  @!P2 IMAD.IADD R28, R4, 0x1, R33 ;  /* 0x00000001041ca824 */ /* 0x000fca00078e0221 */
[----:B------:R-:W-:-:S04]  /*1230*/  @!P2 IADD3 R29, P3, PT, R17, R28, RZ ;  /* 0x0000001c111da210 */ /* 0x000fc80007f7e0ff */
[----:B------:R-:W-:Y:S02]  /*1240*/  @!P2 LEA.HI.X.SX32 R28, R28, R8, 0x1, P3 ;  /* 0x000000081c1ca211 */ /* 0x000fe400018f0eff */
[----:B0-----:R-:W-:-:S04]  /*1250*/  @!P2 LEA R24, P3, R29, R24, 0x3 ;  /* 0x000000181d18a211 */ /* 0x001fc800078618ff */
[----:B------:R-:W-:Y:S01]  /*1260*/  @!P2 LEA.HI.X R25, R29, R25, R28, 0x3, P3 ;  /* 0x000000191d19a211 */ /* 0x000fe200018f1c1c */
[----:B--2---:R0:W-:Y:S04]  /*1270*/  STG.E.64 desc[UR6][R40.64], R22 ;  /* 0x0000001628007986 */ /* 0x0041e8000c101b06 */
[----:B------:R2:W3:Y:S01]  /*1280*/  @!P2 LDG.E.64 R20, desc[UR6][R24.64] ;  /* 0x000000061814a981 */ /* 0x0004e2000c1e1b00 */
[--C-:B------:R-:W-:Y:S02]  /*1290*/  IMAD.IADD R35, R31, 0x1, R30.reuse ;  /* 0x000000011f237824 */ /* 0x100fe400078e021e */
[----:B------:R-:W-:-:S03]  /*12a0*/  IMAD.IADD R37, R33, 0x1, R30 ;  /* 0x0000000121257824 */ /* 0x000fc600078e021e */
[----:B------:R-:W-:Y:S02]  /*12b0*/  ISETP.GE.OR P2, PT, R35, R7, P0 ;  /* 0x000000072300720c */ /* 0x000fe40000746670 */
[----:B------:R-:W-:Y:S01]  /*12c0*/  LOP3.LUT R28, R6, R35, RZ, 0xfc, !PT ;  /* 0x00000023061c7212 */ /* 0x000fe200078efcff */
[----:B0-----:R-:W-:Y:S01]  /*12d0*/  IMAD.WIDE R40, R2, 0x8, R40 ;  /* 0x0000000802287825 */ /* 0x001fe200078e0228 */
[----:B--2---:R-:W-:Y:S02]  /*12e0*/  CS2R R24, SRZ ;  /* 0x0000000000187805 */ /* 0x004fe4000001ff00 */
[----:B------:R-:W-:-:S13]  /*12f0*/  ISETP.LT.OR P2, PT, R28, RZ, P2 ;  /* 0x000000ff1c00720c */ /* 0x000fda0001741670 */
[----:B------:R-:W0:Y:S01]  /*1300*/  @!P2 LDC.64 R28, c[0x0][0x388] ;  /* 0x0000e200ff1cab82 */ /* 0x000e220000000a00 */
[----:B------:R-:W-:-:S05]  /*1310*/  @!P2 IMAD.IADD R31, R4, 0x1, R37 ;  /* 0x00000001041fa824 */ /* 0x000fca00078e0225 */
[----:B------:R-:W-:-:S04]  /*1320*/  @!P2 IADD3 R32, P3, PT, R17, R31, RZ ;  /* 0x0000001f1120a210 */ /* 0x000fc80007f7e0ff */
[----:B------:R-:W-:Y:S02]  /*1330*/  @!P2 LEA.HI.X.SX32 R31, R31, R8, 0x1, P3 ;  /* 0x000000081f1fa211 */ /* 0x000fe400018f0eff */
[----:B0-----:R-:W-:-:S04]  /*1340*/  @!P2 LEA R22, P3, R32, R28, 0x3 ;  /* 0x0000001c2016a211 */ /* 0x001fc800078618ff */
[----:B------:R-:W-:Y:S01]  /*1350*/  @!P2 LEA.HI.X R23, R32, R29, R31, 0x3, P3 ;  /* 0x0000001d2017a211 */ /* 0x000fe200018f1c1f */
[----:B---3--:R0:W-:Y:S04]  /*1360*/  STG.E.64 desc[UR6][R40.64], R20 ;  /* 0x0000001428007986 */ /* 0x0081e8000c101b06 */
[----:B------:R-:W2:Y:S01]  /*1370*/  @!P2 LDG.E.64 R24, desc[UR6][R22.64] ;  /* 0x000000061618a981 */ /* 0x000ea2000c1e1b00 */
[----:B------:R-:W-:Y:S01]  /*1380*/  IMAD.IADD R28, R35, 0x1, R30 ;  /* 0x00000001231c7824 */ /* 0x000fe200078e021e */
[----:B------:R-:W-:Y:S01]  /*1390*/  BSSY.RECONVERGENT B0, `(.L_x_4) ;  /* 0x0000010000007945 */ /* 0x000fe20003800200 */
[----:B------:R-:W-:Y:S01]  /*13a0*/  IMAD.WIDE R32, R2, 0x8, R40 ;  /* 0x0000000802207825 */ /* 0x000fe200078e0228 */
[----:B------:R-:W-:Y:S02]  /*13b0*/  CS2R R34, SRZ ;  /* 0x0000000000227805 */ /* 0x000fe4000001ff00 */
[----:B------:R-:W-:-:S02]  /*13c0*/  ISETP.GE.OR P0, PT, R28, R7, P0 ;  /* 0x000000071c00720c */ /* 0x000fc40000706670 */
[----:B------:R-:W-:-:S04]  /*13d0*/  LOP3.LUT R28, R6, R28, RZ, 0xfc, !PT ;  /* 0x0000001c061c7212 */ /* 0x000fc800078efcff */
[----:B------:R-:W-:Y:S01]  /*13e0*/  ISETP.LT.OR P0, PT, R28, RZ, P0 ;  /* 0x000000ff1c00720c */ /* 0x000fe20000701670 */
[----:B------:R-:W-:Y:S01]  /*13f0*/  IMAD.WIDE R28, R2, 0x8, R32 ;  /* 0x00000008021c7825 */ /* 0x000fe200078e0220 */
[----:B--2---:R0:W-:Y:S11]  /*1400*/  STG.E.64 desc[UR6][R32.64], R24 ;  /* 0x0000001820007986 */ /* 0x0041f6000c101b06 */
[----:B------:R-:W-:Y:S05]  /*1410*/  @P0 BRA `(.L_x_5) ;  /* 0x00000000001c0947 */ /* 0x000fea0003800000 */
[----:B------:R-:W2:Y:S01]  /*1420*/  LDCU.64 UR4, c[0x0][0x388] ;  /* 0x00007100ff0477ac */ /* 0x000ea20008000a00 */
[----:B------:R-:W-:-:S04]  /*1430*/  IADD3 R30, PT, PT, R4, R30, R37 ;  /* 0x0000001e041e7210 */ /* 0x000fc80007ffe025 */
[----:B0-----:R-:W-:-:S04]  /*1440*/  IADD3 R20, P0, PT, R17, R30, RZ ;  /* 0x0000001e11147210 */ /* 0x001fc80007f1e0ff */
[----:B------:R-:W-:Y:S02]  /*1450*/  LEA.HI.X.SX32 R21, R30, R8, 0x1, P0 ;  /* 0x000000081e157211 */ /* 0x000fe400000f0eff */
[----:B--2---:R-:W-:-:S04]  /*1460*/  LEA R34, P0, R20, UR4, 0x3 ;  /* 0x0000000414227c11 */ /* 0x004fc8000f8018ff */
[----:B------:R-:W-:-:S06]  /*1470*/  LEA.HI.X R35, R20, UR5, R21, 0x3, P0 ;  /* 0x0000000514237c11 */ /* 0x000fcc00080f1c15 */
[----:B------:R-:W5:Y:S03]  /*1480*/  LDG.E.64 R34, desc[UR6][R34.64] ;  /* 0x0000000622227981 */ /* 0x000f66000c1e1b00 */
.L_x_5:
[----:B------:R-:W-:Y:S05]  /*1490*/  BSYNC.RECONVERGENT B0 ;  /* 0x0000000000007941 */ /* 0x000fea0003800200 */
.L_x_4:
[----:B-----5:R2:W-:Y:S01]  /*14a0*/  STG.E.64 desc[UR6][R28.64], R34 ;  /* 0x000000221c007986 */ /* 0x0205e2000c101b06 */
[----:B------:R-:W-:Y:S02]  /*14b0*/  VIADD R27, R27, 0x4 ;  /* 0x000000041b1b7836 */ /* 0x000fe40000000000 */
[----:B0-----:R-:W-:-:S07]  /*14c0*/  IMAD.WIDE R40, R2, 0x8, R28 ;  /* 0x0000000802287825 */ /* 0x001fce00078e021c */
.L_x_3:
[----:B------:R-:W-:-:S04]  /*14d0*/  LOP3.LUT R26, R26, 0x3, RZ, 0xc0, !PT ;  /* 0x000000031a1a7812 */ /* 0x000fc800078ec0ff */
[----:B------:R-:W-:-:S13]  /*14e0*/  ISETP.NE.AND P0, PT, R26, RZ, PT ;  /* 0x000000ff1a00720c */ /* 0x000fda0003f05270 */
[----:B------:R-:W-:Y:S05]  /*14f0*/  @!P0 BRA `(.L_x_2) ;  /* 0x0000000000f48947 */ /* 0x000fea0003800000 */
[----:B------:R-:W-:-:S13]  /*1500*/  ISETP.NE.AND P0, PT, R26, 0x1, PT ;  /* 0x000000011a00780c */ /* 0x000fda0003f05270 */
[----:B------:R-:W-:Y:S05]  /*1510*/  @!P0 BRA `(.L_x_6) ;  /* 0x0000000000908947 */ /* 0x000fea0003800000 */
[----:B------:R-:W2:Y:S01]  /*1520*/  LDC R26, c[0x0][0x3b4] ;  /* 0x0000ed00ff1a7b82 */ /* 0x000ea20000000800 */
[----:B------:R-:W0:Y:S02]  /*1530*/  LDCU UR4, c[0x0][0x390] ;  /* 0x00007200ff0477ac */ /* 0x000e240008000800 */
[----:B0-----:R-:W-:Y:S01]  /*1540*/  ISETP.GE.AND P0, PT, R6, UR4, PT ;  /* 0x0000000406007c0c */ /* 0x001fe2000bf06270 */
[----:B--2---:R-:W-:-:S05]  /*1550*/  IMAD R29, R27, R26, R18 ;  /* 0x0000001a1b1d7224 */ /* 0x004fca00078e0212 */
        /* <DEDUP_REMOVED lines=10> */
[----:B------:R-:W2:Y:S01]  /*1600*/  @!P2 LDG.E.64 R24, desc[UR6][R22.64] ;  /* 0x000000061618a981 */ /* 0x000ea2000c1e1b00 */
[----:B------:R-:W-:Y:S01]  /*1610*/  IMAD.IADD R20, R29, 0x1, R26 ;  /* 0x000000011d147824 */ /* 0x000fe200078e021a */
[----:B------:R-:W-:Y:S01]  /*1620*/  BSSY.RECONVERGENT B0, `(.L_x_7) ;  /* 0x0000010000007945 */ /* 0x000fe20003800200 */
[----:B------:R-:W-:-:S03]  /*1630*/  CS2R R28, SRZ ;  /* 0x00000000001c7805 */ /* 0x000fc6000001ff00 */
[----:B------:R-:W-:Y:S02]  /*1640*/  ISETP.GE.OR P0, PT, R20, R7, P0 ;  /* 0x000000071400720c */ /* 0x000fe40000706670 */
[----:B------:R-:W-:-:S04]  /*1650*/  LOP3.LUT R20, R6, R20, RZ, 0xfc, !PT ;  /* 0x0000001406147212 */ /* 0x000fc800078efcff */
[----:B------:R-:W-:Y:S01]  /*1660*/  ISETP.LT.OR P0, PT, R20, RZ, P0 ;  /* 0x000000ff1400720c */ /* 0x000fe20000701670 */
[----:B------:R-:W-:Y:S01]  /*1670*/  IMAD.WIDE R20, R2, 0x8, R40 ;  /* 0x0000000802147825 */ /* 0x000fe200078e0228 */
[----:B--2---:R0:W-:Y:S11]  /*1680*/  STG.E.64 desc[UR6][R40.64], R24 ;  /* 0x0000001828007986 */ /* 0x0041f6000c101b06 */
[----:B------:R-:W-:Y:S05]  /*1690*/  @P0 BRA `(.L_x_8) ;  /* 0x0000000000200947 */ /* 0x000fea0003800000 */
[----:B------:R-:W2:Y:S01]  /*16a0*/  LDCU.64 UR4, c[0x0][0x388] ;  /* 0x00007100ff0477ac */ /* 0x000ea20008000a00 */
[----:B------:R-:W-:-:S04]  /*16b0*/  IMAD R23, R27, R26, R26 ;  /* 0x0000001a1b177224 */ /* 0x000fc800078e021a */
[----:B------:R-:W-:-:S05]  /*16c0*/  IMAD.IADD R23, R4, 0x1, R23 ;  /* 0x0000000104177824 */ /* 0x000fca00078e0217 */
[----:B------:R-:W-:-:S04]  /*16d0*/  IADD3 R22, P0, PT, R17, R23, RZ ;  /* 0x0000001711167210 */ /* 0x000fc80007f1e0ff */
[----:B------:R-:W-:Y:S02]  /*16e0*/  LEA.HI.X.SX32 R23, R23, R8, 0x1, P0 ;  /* 0x0000000817177211 */ /* 0x000fe400000f0eff */
[----:B--2---:R-:W-:-:S04]  /*16f0*/  LEA R28, P0, R22, UR4, 0x3 ;  /* 0x00000004161c7c11 */ /* 0x004fc8000f8018ff */
[----:B------:R-:W-:-:S06]  /*1700*/  LEA.HI.X R29, R22, UR5, R23, 0x3, P0 ;  /* 0x00000005161d7c11 */ /* 0x000fcc00080f1c17 */
[----:B------:R-:W5:Y:S03]  /*1710*/  LDG.E.64 R28, desc[UR6][R28.64] ;  /* 0x000000061c1c7981 */ /* 0x000f66000c1e1b00 */
.L_x_8:
[----:B------:R-:W-:Y:S05]  /*1720*/  BSYNC.RECONVERGENT B0 ;  /* 0x0000000000007941 */ /* 0x000fea0003800200 */
.L_x_7:
[----:B-----5:R3:W-:Y:S01]  /*1730*/  STG.E.64 desc[UR6][R20.64], R28 ;  /* 0x0000001c14007986 */ /* 0x0207e2000c101b06 */
[----:B0-----:R-:W-:-:S04]  /*1740*/  IMAD.WIDE R40, R2, 0x8, R20 ;  /* 0x0000000802287825 */ /* 0x001fc800078e0214 */
[----:B------:R-:W-:-:S07]  /*1750*/  VIADD R27, R27, 0x2 ;  /* 0x000000021b1b7836 */ /* 0x000fce0000000000 */
.L_x_6:
[----:B------:R-:W0:Y:S02]  /*1760*/  LDCU UR4, c[0x0][0x39c] ;  /* 0x00007380ff0477ac */ /* 0x000e240008000800 */
[----:B0-----:R-:W-:-:S09]  /*1770*/  ULOP3.LUT UP0, URZ, UR4, 0x1, URZ, 0xc0, !UPT ;  /* 0x0000000104ff7892 */ /* 0x001fd2000f80c0ff */
[----:B------:R-:W-:Y:S05]  /*1780*/  BRA.U !UP0, `(.L_x_2) ;  /* 0x0000000108507547 */ /* 0x000fea000b800000 */
[----:B---3--:R-:W0:Y:S01]  /*1790*/  LDC R21, c[0x0][0x3b4] ;  /* 0x0000ed00ff157b82 */ /* 0x008e220000000800 */
[----:B------:R-:W3:Y:S01]  /*17a0*/  LDCU UR4, c[0x0][0x390] ;  /* 0x00007200ff0477ac */ /* 0x000ee20008000800 */
[----:B------:R-:W-:Y:S01]  /*17b0*/  BSSY.RECONVERGENT B0, `(.L_x_9) ;  /* 0x000000f000007945 */ /* 0x000fe20003800200 */
[----:B0-----:R-:W-:-:S05]  /*17c0*/  IMAD R20, R27, R21, R18 ;  /* 0x000000151b147224 */ /* 0x001fca00078e0212 */
[----:B------:R-:W-:Y:S02]  /*17d0*/  ISETP.GE.AND P0, PT, R20, R7, PT ;  /* 0x000000071400720c */ /* 0x000fe40003f06270 */
[C---:B------:R-:W-:Y:S02]  /*17e0*/  LOP3.LUT R20, R6.reuse, R20, RZ, 0xfc, !PT ;  /* 0x0000001406147212 */ /* 0x040fe400078efcff */
[----:B---3--:R-:W-:Y:S02]  /*17f0*/  ISETP.GE.OR P0, PT, R6, UR4, P0 ;  /* 0x0000000406007c0c */ /* 0x008fe40008706670 */
[----:B------:R-:W-:Y:S02]  /*1800*/  CS2R R6, SRZ ;  /* 0x0000000000067805 */ /* 0x000fe4000001ff00 */
[----:B------:R-:W-:-:S13]  /*1810*/  ISETP.LT.OR P0, PT, R20, RZ, P0 ;  /* 0x000000ff1400720c */ /* 0x000fda0000701670 */
[----:B------:R-:W-:Y:S05]  /*1820*/  @P0 BRA `(.L_x_10) ;  /* 0x00000000001c0947 */ /* 0x000fea0003800000 */
[----:B------:R-:W0:Y:S01]  /*1830*/  LDCU.64 UR4, c[0x0][0x388] ;  /* 0x00007100ff0477ac */ /* 0x000e220008000a00 */
[----:B------:R-:W-:-:S05]  /*1840*/  IMAD R4, R27, R21, R4 ;  /* 0x000000151b047224 */ /* 0x000fca00078e0204 */
[----:B------:R-:W-:-:S04]  /*1850*/  IADD3 R7, P0, PT, R17, R4, RZ ;  /* 0x0000000411077210 */ /* 0x000fc80007f1e0ff */
[----:B------:R-:W-:Y:S02]  /*1860*/  LEA.HI.X.SX32 R4, R4, R8, 0x1, P0 ;  /* 0x0000000804047211 */ /* 0x000fe400000f0eff */
[----:B0-----:R-:W-:-:S04]  /*1870*/  LEA R6, P0, R7, UR4, 0x3 ;  /* 0x0000000407067c11 */ /* 0x001fc8000f8018ff */
[----:B------:R-:W-:-:S06]  /*1880*/  LEA.HI.X R7, R7, UR5, R4, 0x3, P0 ;  /* 0x0000000507077c11 */ /* 0x000fcc00080f1c04 */
[----:B------:R-:W5:Y:S03]  /*1890*/  LDG.E.64 R6, desc[UR6][R6.64] ;  /* 0x0000000606067981 */ /* 0x000f66000c1e1b00 */
.L_x_10:
[----:B------:R-:W-:Y:S05]  /*18a0*/  BSYNC.RECONVERGENT B0 ;  /* 0x0000000000007941 */ /* 0x000fea0003800200 */
.L_x_9:
[----:B-----5:R0:W-:Y:S02]  /*18b0*/  STG.E.64 desc[UR6][R40.64], R6 ;  /* 0x0000000628007986 */ /* 0x0201e4000c101b06 */
[----:B0-----:R-:W-:-:S07]  /*18c0*/  IMAD.WIDE R40, R2, 0x8, R40 ;  /* 0x0000000802287825 */ /* 0x001fce00078e0228 */
.L_x_2:
[----:B------:R-:W-:Y:S05]  /*18d0*/  @P1 BRA `(.L_x_11) ;  /* 0xffffffec006c1947 */ /* 0x000fea000383ffff */
[----:B------:R-:W0:Y:S01]  /*18e0*/  LDCU UR4, c[0x0][0x380] ;  /* 0x00007000ff0477ac */ /* 0x000e220008000800 */
[----:B------:R-:W-:-:S05]  /*18f0*/  IMAD.IADD R3, R0, 0x1, R3 ;  /* 0x0000000100037824 */ /* 0x000fca00078e0203 */
[----:B0-----:R-:W-:-:S13]  /*1900*/  ISETP.GE.AND P0, PT, R3, UR4, PT ;  /* 0x0000000403007c0c */ /* 0x001fda000bf06270 */
[----:B------:R-:W-:Y:S05]  /*1910*/  @!P0 BRA `(.L_x_12) ;  /* 0xffffffe800008947 */ /* 0x000fea000383ffff */
[----:B------:R-:W-:Y:S05]  /*1920*/  EXIT ;  /* 0x000000000000794d */ /* 0x000fea0003800000 */
.L_x_13:
[----:B------:R-:W-:-:S00]  /*1930*/  BRA `(.L_x_13) ;  /* 0xfffffffc00fc7947 */ /* 0x000fc0000383ffff */
[----:B------:R-:W-:-:S00]  /*1940*/  NOP ;  /* 0x0000000000007918 */ /* 0x000fc00000000000 */
        /* <DEDUP_REMOVED lines=11> */
.L_x_28:


//--------------------- .text._Z17im2col_gpu_kernelIfEviPKT_iiiiiiiiiiiiPS0_ --------------------------
	.section	.text._Z17im2col_gpu_kernelIfEviPKT_iiiiiiiiiiiiPS0_,"ax",@progbits
	.align	128
        .global         _Z17im2col_gpu_kernelIfEviPKT_iiiiiiiiiiiiPS0_
        .type           _Z17im2col_gpu_kernelIfEviPKT_iiiiiiiiiiiiPS0_,@function
        .size           _Z17im2col_gpu_kernelIfEviPKT_iiiiiiiiiiiiPS0_,(.L_x_29 - _Z17im2col_gpu_kernelIfEviPKT_iiiiiiiiiiiiPS0_)
        .other          _Z17im2col_gpu_kernelIfEviPKT_iiiiiiiiiiiiPS0_,@"STO_CUDA_ENTRY STV_DEFAULT"
_Z17im2col_gpu_kernelIfEviPKT_iiiiiiiiiiiiPS0_:
.text._Z17im2col_gpu_kernelIfEviPKT_iiiiiiiiiiiiPS0_:
        /* <DEDUP_REMOVED lines=18> */
.L_x_26:
[----:B0-2---:R-:W0:Y:S01]  /*0120*/  LDC R7, c[0x0][0x3bc] ;  /* 0x0000ef00ff077b82 */ /* 0x005e220000000800 */
[----:B------:R-:W-:Y:S01]  /*0130*/  IABS R11, R2 ;  /* 0x00000002000b7213 */ /* 0x000fe20000000000 */
[----:B-1----:R-:W1:Y:S01]  /*0140*/  LDCU UR11, c[0x0][0x3b8] ;  /* 0x00007700ff0b77ac */ /* 0x002e620008000800 */
[----:B------:R-:W-:Y:S01]  /*0150*/  IMAD.MOV.U32 R38, RZ, RZ, RZ ;  /* 0x000000ffff267224 */ /* 0x000fe200078e00ff */
[----:B------:R-:W2:Y:S04]  /*0160*/  LDCU.64 UR8, c[0x0][0x390] ;  /* 0x00007200ff0877ac */ /* 0x000ea80008000a00 */
[----:B---3--:R-:W3:Y:S01]  /*0170*/  LDC R15, c[0x0][0x3b8] ;  /* 0x0000ee00ff0f7b82 */ /* 0x008ee20000000800 */
[----:B----4-:R-:W4:Y:S01]  /*0180*/  LDCU UR4, c[0x0][0x3b4] ;  /* 0x00007680ff0477ac */ /* 0x010f220008000800 */
[----:B------:R-:W4:Y:S06]  /*0190*/  LDCU UR5, c[0x0][0x3a4] ;  /* 0x00007480ff0577ac */ /* 0x000f2c0008000800 */
[----:B------:R-:W5:Y:S01]  /*01a0*/  LDC.64 R28, c[0x0][0x3a0] ;  /* 0x0000e800ff1c7b82 */ /* 0x000f620000000a00 */
[----:B0-----:R-:W-:-:S07]  /*01b0*/  IABS R10, R7 ;  /* 0x00000007000a7213 */ /* 0x001fce0000000000 */
[----:B------:R-:W5:Y:S01]  /*01c0*/  LDC.64 R30, c[0x0][0x3a8] ;  /* 0x0000ea00ff1e7b82 */ /* 0x000f620000000a00 */
[----:B------:R-:W0:Y:S01]  /*01d0*/  I2F.RP R6, R10 ;  /* 0x0000000a00067306 */ /* 0x000e220000209400 */
[----:B---3--:R-:W-:-:S06]  /*01e0*/  IABS R13, R15 ;  /* 0x0000000f000d7213 */ /* 0x008fcc0000000000 */
[----:B------:R-:W3:Y:S01]  /*01f0*/  LDC.64 R40, c[0x0][0x3c0] ;  /* 0x0000f000ff287b82 */ /* 0x000ee20000000a00 */
[----:B----4-:R-:W-:Y:S01]  /*0200*/  UIADD3 UR12, UPT, UPT, UR4, -UR5, URZ ;  /* 0x80000005040c7290 */ /* 0x010fe2000fffe0ff */
[----:B------:R-:W4:Y:S01]  /*0210*/  I2F.RP R8, R13 ;  /* 0x0000000d00087306 */ /* 0x000f220000209400 */
[----:B------:R-:W-:Y:S02]  /*0220*/  ULEA UR13, UR4, -UR5, 0x1 ;  /* 0x80000005040d7291 */ /* 0x000fe4000f8e08ff */
[----:B------:R-:W-:Y:S02]  /*0230*/  UIMAD UR14, UR4, 0x3, -UR5 ;  /* 0x00000003040e78a4 */ /* 0x000fe4000f8e0a05 */
[----:B------:R-:W-:-:S03]  /*0240*/  UIMAD UR15, UR4, 0x5, -UR5 ;  /* 0x00000005040f78a4 */ /* 0x000fc6000f8e0a05 */
[----:B0-----:R-:W0:Y:S08]  /*0250*/  MUFU.RCP R6, R6 ;  /* 0x0000000600067308 */ /* 0x001e300000001000 */
[----:B----4-:R-:W-:Y:S01]  /*0260*/  MUFU.RCP R8, R8 ;  /* 0x0000000800087308 */ /* 0x010fe20000001000 */
[----:B0-----:R-:W-:Y:S01]  /*0270*/  VIADD R4, R6, 0xffffffe ;  /* 0x0ffffffe06047836 */ /* 0x001fe20000000000 */
[----:B------:R-:W-:-:S06]  /*0280*/  LOP3.LUT R6, R2, R7, RZ, 0x3c, !PT ;  /* 0x0000000702067212 */ /* 0x000fcc00078e3cff */
[----:B------:R0:W4:Y:S01]  /*0290*/  F2I.FTZ.U32.TRUNC.NTZ R5, R4 ;  /* 0x0000000400057305 */ /* 0x000122000021f000 */
[----:B------:R-:W-:Y:S01]  /*02a0*/  ISETP.GE.AND P2, PT, R6, RZ, PT ;  /* 0x000000ff0600720c */ /* 0x000fe20003f46270 */
[----:B0-----:R-:W-:Y:S02]  /*02b0*/  IMAD.MOV.U32 R4, RZ, RZ, RZ ;  /* 0x000000ffff047224 */ /* 0x001fe400078e00ff */
[----:B----4-:R-:W-:-:S04]  /*02c0*/  IMAD.MOV R9, RZ, RZ, -R5 ;  /* 0x000000ffff097224 */ /* 0x010fc800078e0a05 */
[----:B------:R-:W-:-:S04]  /*02d0*/  IMAD R9, R9, R10, RZ ;  /* 0x0000000a09097224 */ /* 0x000fc800078e02ff */
[----:B------:R-:W-:-:S04]  /*02e0*/  IMAD.HI.U32 R5, R5, R9, R4 ;  /* 0x0000000905057227 */ /* 0x000fc800078e0004 */
[----:B------:R-:W-:Y:S02]  /*02f0*/  VIADD R9, R8, 0xffffffe ;  /* 0x0ffffffe08097836 */ /* 0x000fe40000000000 */
        /* <DEDUP_REMOVED lines=8> */
[----:B------:R-:W0:Y:S11]  /*0380*/  F2I.FTZ.U32.TRUNC.NTZ R5, R9 ;  /* 0x0000000900057305 */ /* 0x000e36000021f000 */
[----:B------:R-:W-:-:S04]  /*0390*/  @P0 VIADD R4, R4, 0x1 ;  /* 0x0000000104040836 */ /* 0x000fc80000000000 */
[----:B------:R-:W-:Y:S02]  /*03a0*/  IMAD.MOV.U32 R8, RZ, RZ, R4 ;  /* 0x000000ffff087224 */ /* 0x000fe400078e0004 */
[----:B0-----:R-:W-:Y:S02]  /*03b0*/  IMAD.MOV R4, RZ, RZ, -R5 ;  /* 0x000000ffff047224 */ /* 0x001fe400078e0a05 */
[----:B------:R-:W-:Y:S01]  /*03c0*/  @!P2 IMAD.MOV R8, RZ, RZ, -R8 ;  /* 0x000000ffff08a224 */ /* 0x000fe200078e0a08 */
[----:B------:R-:W-:Y:S01]  /*03d0*/  @!P1 LOP3.LUT R8, RZ, R7, RZ, 0x33, !PT ;  /* 0x00000007ff089212 */ /* 0x000fe200078e33ff */
[----:B------:R-:W-:Y:S02]  /*03e0*/  IMAD R11, R4, R13, RZ ;  /* 0x0000000d040b7224 */ /* 0x000fe400078e02ff */
[----:B------:R-:W-:Y:S01]  /*03f0*/  IMAD.MOV.U32 R4, RZ, RZ, RZ ;  /* 0x000000ffff047224 */ /* 0x000fe200078e00ff */
[----:B------:R-:W-:-:S03]  /*0400*/  IABS R6, R8 ;  /* 0x0000000800067213 */ /* 0x000fc60000000000 */
[----:B------:R-:W-:-:S04]  /*0410*/  IMAD.HI.U32 R4, R5, R11, R4 ;  /* 0x0000000b05047227 */ /* 0x000fc800078e0004 */
[----:B------:R-:W-:-:S04]  /*0420*/  IMAD.MOV.U32 R5, RZ, RZ, R6 ;  /* 0x000000ffff057224 */ /* 0x000fc800078e0006 */
        /* <DEDUP_REMOVED lines=10> */
[----:B------:R-:W0:Y:S05]  /*04d0*/  LDC.64 R4, c[0x0][0x398] ;  /* 0x0000e600ff047b82 */ /* 0x000e2a0000000a00 */
[----:B------:R-:W-:-:S06]  /*04e0*/  @P0 VIADD R6, R6, 0x1 ;  /* 0x0000000106060836 */ /* 0x000fcc0000000000 */
[----:B------:R-:W-:Y:S01]  /*04f0*/  @!P2 IMAD.MOV R6, RZ, RZ, -R6 ;  /* 0x000000ffff06a224 */ /* 0x000fe200078e0a06 */
[----:B------:R-:W-:-:S05]  /*0500*/  @!P1 LOP3.LUT R6, RZ, R15, RZ, 0x33, !PT ;  /* 0x0000000fff069212 */ /* 0x000fca00078e33ff */
[----:B------:R-:W-:-:S04]  /*0510*/  IMAD.MOV R9, RZ, RZ, -R6 ;  /* 0x000000ffff097224 */ /* 0x000fc800078e0a06 */
[--C-:B------:R-:W-:Y:S02]  /*0520*/  IMAD R9, R15, R9, R8.reuse ;  /* 0x000000090f097224 */ /* 0x100fe400078e0208 */
[----:B0-----:R-:W-:Y:S02]  /*0530*/  IMAD R10, R4, R5, RZ ;  /* 0x00000005040a7224 */ /* 0x001fe400078e02ff */
[----:B------:R-:W-:Y:S02]  /*0540*/  IMAD.MOV R4, RZ, RZ, -R8 ;  /* 0x000000ffff047224 */ /* 0x000fe400078e0a08 */
[----:B-----5:R-:W-:Y:S02]  /*0550*/  IMAD R30, R9, R30, -R28 ;  /* 0x0000001e091e7224 */ /* 0x020fe400078e0a1c */
[----:B------:R-:W-:Y:S02]  /*0560*/  IMAD R4, R7, R4, R2 ;  /* 0x0000000407047224 */ /* 0x000fe400078e0202 */
[----:B-1----:R-:W-:Y:S01]  /*0570*/  IMAD R10, R10, UR11, RZ ;  /* 0x0000000b0a0a7c24 */ /* 0x002fe2000f8e02ff */
[----:B------:R-:W-:Y:S01]  /*0580*/  UIMAD UR11, UR4, 0x6, -UR5 ;  /* 0x00000006040b78a4 */ /* 0x000fe2000f8e0a05 */
[----:B------:R-:W-:-:S02]  /*0590*/  IMAD R29, R4, R31, -R29 ;  /* 0x0000001f041d7224 */ /* 0x000fc400078e0a1d */
[----:B--2---:R-:W-:Y:S01]  /*05a0*/  IMAD R28, R6, UR8, R30 ;  /* 0x00000008061c7c24 */ /* 0x004fe2000f8e021e */
[----:B------:R-:W-:Y:S01]  /*05b0*/  ULEA UR8, UR4, -UR5, 0x2 ;  /* 0x8000000504087291 */ /* 0x000fe2000f8e10ff */
[----:B------:R-:W-:Y:S01]  /*05c0*/  IMAD R9, R10, R6, R9 ;  /* 0x000000060a097224 */ /* 0x000fe200078e0209 */
[----:B------:R-:W-:Y:S01]  /*05d0*/  UIMAD UR4, UR4, 0x7, -UR5 ;  /* 0x00000007040478a4 */ /* 0x000fe2000f8e0a05 */
[----:B------:R-:W-:Y:S02]  /*05e0*/  IMAD R28, R28, UR9, R29 ;  /* 0x000000091c1c7c24 */ /* 0x000fe4000f8e021d */
[----:B------:R-:W-:Y:S02]  /*05f0*/  IMAD R9, R9, R7, R4 ;  /* 0x0000000709097224 */ /* 0x000fe400078e0204 */
[CC--:B------:R-:W-:Y:S01]  /*0600*/  IMAD R27, R4.reuse, R31.reuse, UR12 ;  /* 0x0000000c041b7e24 */ /* 0x0c0fe2000f8e021f */
[----:B------:R-:W-:Y:S01]  /*0610*/  SHF.R.S32.HI R18, RZ, 0x1f, R28 ;  /* 0x0000001fff127819 */ /* 0x000fe2000001141c */
[----:B------:R-:W-:-:S02]  /*0620*/  IMAD R26, R4, R31, UR13 ;  /* 0x0000000d041a7e24 */ /* 0x000fc4000f8e021f */
[CC--:B------:R-:W-:Y:S02]  /*0630*/  IMAD R25, R4.reuse, R31.reuse, UR14 ;  /* 0x0000000e04197e24 */ /* 0x0c0fe4000f8e021f */
[CC--:B------:R-:W-:Y:S02]  /*0640*/  IMAD R24, R4.reuse, R31.reuse, UR8 ;  /* 0x0000000804187e24 */ /* 0x0c0fe4000f8e021f */
[CC--:B------:R-:W-:Y:S02]  /*0650*/  IMAD R21, R4.reuse, R31.reuse, UR15 ;  /* 0x0000000f04157e24 */ /* 0x0c0fe4000f8e021f */
[CC--:B------:R-:W-:Y:S02]  /*0660*/  IMAD R20, R4.reuse, R31.reuse, UR11 ;  /* 0x0000000b04147e24 */ /* 0x0c0fe4000f8e021f */
[----:B------:R-:W-:Y:S02]  /*0670*/  IMAD R19, R4, R31, UR4 ;  /* 0x0000000404137e24 */ /* 0x000fe4000f8e021f */
[----:B---3--:R-:W-:-:S07]  /*0680*/  IMAD.WIDE R40, R9, 0x4, R40 ;  /* 0x0000000409287825 */ /* 0x008fce00078e0228 */
.L_x_25:
[----:B0-----:R-:W0:Y:S01]  /*0690*/  LDCU.64 UR8, c[0x0][0x398] ;  /* 0x00007300ff0877ac */ /* 0x001e220008000a00 */
[----:B------:R-:W-:Y:S01]  /*06a0*/  IMAD.MOV.U32 R4, RZ, RZ, RZ ;  /* 0x000000ffff047224 */ /* 0x000fe200078e00ff */
[----:B-1----:R-:W1:Y:S01]  /*06b0*/  LDCU UR4, c[0x0][0x3b0] ;  /* 0x00007600ff0477ac */ /* 0x002e620008000800 */
[----:B--2---:R-:W2:Y:S01]  /*06c0*/  LDCU UR5, c[0x0][0x394] ;  /* 0x00007280ff0577ac */ /* 0x004ea20008000800 */
[----:B0-----:R-:W-:Y:S01]  /*06d0*/  UISETP.GE.U32.AND UP0, UPT, UR9, 0x8, UPT ;  /* 0x000000080900788c */ /* 0x001fe2000bf06070 */
[C---:B-1----:R-:W-:Y:S01]  /*06e0*/  IMAD R15, R38.reuse, UR4, RZ ;  /* 0x00000004260f7c24 */ /* 0x042fe2000f8e02ff */
[----:B------:R-:W-:Y:S01]  /*06f0*/  IADD3 R38, PT, PT, R38, 0x1, RZ ;  /* 0x0000000126267810 */ /* 0x000fe20007ffe0ff */
[----:B--2---:R-:W-:-:S03]  /*0700*/  IMAD.U32 R17, RZ, RZ, UR5 ;  /* 0x00000005ff117e24 */ /* 0x004fc6000f8e00ff */
[----:B------:R-:W-:Y:S01]  /*0710*/  ISETP.NE.AND P1, PT, R38, UR8, PT ;  /* 0x0000000826007c0c */ /* 0x000fe2000bf25270 */
[----:B------:R-:W-:Y:S02]  /*0720*/  IMAD.IADD R16, R30, 0x1, R15 ;  /* 0x000000011e107824 */ /* 0x000fe400078e020f */
[----:B------:R-:W-:Y:S01]  /*0730*/  IMAD R15, R15, R17, RZ ;  /* 0x000000110f0f7224 */ /* 0x000fe200078e02ff */
[----:B---34-:R-:W-:Y:S09]  /*0740*/  BRA.U !UP0, `(.L_x_14) ;  /* 0x0000000908407547 */ /* 0x018ff2000b800000 */
        /* <DEDUP_REMOVED lines=21> */
.L_x_15:
[----:B------:R-:W-:Y:S02]  /*08a0*/  MOV R17, UR10 ;  /* 0x0000000a00117c02 */ /* 0x000fe40008000f00 */
[----:B------:R-:W-:Y:S02]  /*08b0*/  LOP3.LUT R22, R16, R14, RZ, 0xfc, !PT ;  /* 0x0000000e10167212 */ /* 0x000fe400078efcff */
[----:B------:R-:W-:-:S04]  /*08c0*/  ISETP.GE.OR P0, PT, R14, R17, P2 ;  /* 0x000000110e00720c */ /* 0x000fc80001706670 */
[----:B------:R-:W-:-:S13]  /*08d0*/  ISETP.LT.OR P0, PT, R22, RZ, P0 ;  /* 0x000000ff1600720c */ /* 0x000fda0000701670 */
[----:B0-----:R-:W0:Y:S01]  /*08e0*/  @!P0 LDC.64 R22, c[0x0][0x388] ;  /* 0x0000e200ff168b82 */ /* 0x001e220000000a00 */
[----:B------:R-:W-:-:S04]  /*08f0*/  @!P0 IADD3 R39, P3, PT, R28, R6, RZ ;  /* 0x000000061c278210 */ /* 0x000fc80007f7e0ff */
[----:B------:R-:W-:Y:S02]  /*0900*/  @!P0 LEA.HI.X.SX32 R42, R6, R18, 0x1, P3 ;  /* 0x00000012062a8211 */ /* 0x000fe400018f0eff */
[----:B0-----:R-:W-:-:S04]  /*0910*/  @!P0 LEA R22, P3, R39, R22, 0x2 ;  /* 0x0000001627168211 */ /* 0x001fc800078610ff */
[----:B------:R-:W-:Y:S01]  /*0920*/  @!P0 LEA.HI.X R23, R39, R23, R42, 0x2, P3 ;  /* 0x0000001727178211 */ /* 0x000fe200018f142a */
[----:B------:R-:W-:-:S06]  /*0930*/  IMAD.MOV.U32 R39, RZ, RZ, RZ ;  /* 0x000000ffff277224 */ /* 0x000fcc00078e00ff */
[----:B------:R0:W2:Y:S01]  /*0940*/  @!P0 LDG.E R39, desc[UR6][R22.64] ;  /* 0x0000000616278981 */ /* 0x0000a2000c1e1900 */
[----:B------:R-:W-:Y:S01]  /*0950*/  LOP3.LUT R42, R16, R7, RZ, 0xfc, !PT ;  /* 0x00000007102a7212 */ /* 0x000fe200078efcff */
[----:B------:R-:W-:Y:S01]  /*0960*/  IMAD.MOV.U32 R44, RZ, RZ, RZ ;  /* 0x000000ffff2c7224 */ /* 0x000fe200078e00ff */
[----:B------:R-:W-:-:S04]  /*0970*/  ISETP.GE.OR P0, PT, R7, R17, P2 ;  /* 0x000000110700720c */ /* 0x000fc80001706670 */
[----:B------:R-:W-:-:S13]  /*0980*/  ISETP.LT.OR P0, PT, R42, RZ, P0 ;  /* 0x000000ff2a00720c */ /* 0x000fda0000701670 */
[----:B0-----:R-:W0:Y:S01]  /*0990*/  @!P0 LDC.64 R22, c[0x0][0x388] ;  /* 0x0000e200ff168b82 */ /* 0x001e220000000a00 */
[----:B------:R-:W-:-:S04]  /*09a0*/  @!P0 IADD3 R42, P3, PT, R28, R37, RZ ;  /* 0x000000251c2a8210 */ /* 0x000fc80007f7e0ff */
[----:B------:R-:W-:Y:S02]  /*09b0*/  @!P0 LEA.HI.X.SX32 R43, R37, R18, 0x1, P3 ;  /* 0x00000012252b8211 */ /* 0x000fe400018f0eff */
[----:B0-----:R-:W-:-:S04]  /*09c0*/  @!P0 LEA R22, P3, R42, R22, 0x2 ;  /* 0x000000162a168211 */ /* 0x001fc800078610ff */
[----:B------:R-:W-:Y:S02]  /*09d0*/  @!P0 LEA.HI.X R23, R42, R23, R43, 0x2, P3 ;  /* 0x000000172a178211 */ /* 0x000fe400018f142b */
[----:B------:R-:W-:Y:S01]  /*09e0*/  LOP3.LUT R42, R16, R8, RZ, 0xfc, !PT ;  /* 0x00000008102a7212 */ /* 0x000fe200078efcff */
[----:B--2---:R0:W-:Y:S04]  /*09f0*/  STG.E desc[UR6][R40.64], R39 ;  /* 0x0000002728007986 */ /* 0x0041e8000c101906 */
[----:B------:R1:W2:Y:S01]  /*0a00*/  @!P0 LDG.E R44, desc[UR6][R22.64] ;  /* 0x00000006162c8981 */ /* 0x0002a2000c1e1900 */
[----:B------:R-:W-:-:S04]  /*0a10*/  ISETP.GE.OR P0, PT, R8, R17, P2 ;  /* 0x000000110800720c */ /* 0x000fc80001706670 */
[----:B------:R-:W-:Y:S01]  /*0a20*/  ISETP.LT.OR P0, PT, R42, RZ, P0 ;  /* 0x000000ff2a00720c */ /* 0x000fe20000701670 */
[----:B0-----:R-:W-:-:S12]  /*0a30*/  IMAD.MOV.U32 R39, RZ, RZ, RZ ;  /* 0x000000ffff277224 */ /* 0x001fd800078e00ff */
[----:B-1----:R-:W0:Y:S01]  /*0a40*/  @!P0 LDC.64 R22, c[0x0][0x388] ;  /* 0x0000e200ff168b82 */ /* 0x002e220000000a00 */
[----:B------:R-:W-:-:S04]  /*0a50*/  @!P0 IADD3 R42, P3, PT, R28, R36, RZ ;  /* 0x000000241c2a8210 */ /* 0x000fc80007f7e0ff */
[----:B------:R-:W-:Y:S02]  /*0a60*/  @!P0 LEA.HI.X.SX32 R43, R36, R18, 0x1, P3 ;  /* 0x00000012242b8211 */ /* 0x000fe400018f0eff */
[----:B0-----:R-:W-:-:S04]  /*0a70*/  @!P0 LEA R22, P3, R42, R22, 0x2 ;  /* 0x000000162a168211 */ /* 0x001fc800078610ff */
[----:B------:R-:W-:Y:S01]  /*0a80*/  @!P0 LEA.HI.X R23, R42, R23, R43, 0x2, P3 ;  /* 0x000000172a178211 */ /* 0x000fe200018f142b */
[----:B------:R-:W-:Y:S01]  /*0a90*/  IMAD.WIDE R42, R3, 0x4, R40 ;  /* 0x00000004032a7825 */ /* 0x000fe200078e0228 */
[----:B------:R-:W-:-:S04]  /*0aa0*/  LOP3.LUT R45, R16, R9, RZ, 0xfc, !PT ;  /* 0x00000009102d7212 */ /* 0x000fc800078efcff */
[----:B--2---:R0:W-:Y:S04]  /*0ab0*/  STG.E desc[UR6][R42.64], R44 ;  /* 0x0000002c2a007986 */ /* 0x0041e8000c101906 */
[----:B------:R1:W2:Y:S01]  /*0ac0*/  @!P0 LDG.E R39, desc[UR6][R22.64] ;  /* 0x0000000616278981 */ /* 0x0002a2000c1e1900 */
[----:B------:R-:W-:-:S04]  /*0ad0*/  ISETP.GE.OR P0, PT, R9, R17, P2 ;  /* 0x000000110900720c */ /* 0x000fc80001706670 */
[----:B------:R-:W-:-:S13]  /*0ae0*/  ISETP.LT.OR P0, PT, R45, RZ, P0 ;  /* 0x000000ff2d00720c */ /* 0x000fda0000701670 */
[----:B-1----:R-:W1:Y:S01]  /*0af0*/  @!P0 LDC.64 R22, c[0x0][0x388] ;  /* 0x0000e200ff168b82 */ /* 0x002e620000000a00 */
[----:B0-----:R-:W-:-:S04]  /*0b00*/  @!P0 IADD3 R44, P3, PT, R28, R35, RZ ;  /* 0x000000231c2c8210 */ /* 0x001fc80007f7e0ff */
[----:B------:R-:W-:Y:S02]  /*0b10*/  @!P0 LEA.HI.X.SX32 R45, R35, R18, 0x1, P3 ;  /* 0x00000012232d8211 */ /* 0x000fe400018f0eff */
[----:B-1----:R-:W-:-:S04]  /*0b20*/  @!P0 LEA R22, P3, R44, R22, 0x2 ;  /* 0x000000162c168211 */ /* 0x002fc800078610ff */
[----:B------:R-:W-:Y:S01]  /*0b30*/  @!P0 LEA.HI.X R23, R44, R23, R45, 0x2, P3 ;  /* 0x000000172c178211 */ /* 0x000fe200018f142d */
[----:B------:R-:W-:-:S04]  /*0b40*/  IMAD.WIDE R44, R3, 0x4, R42 ;  /* 0x00000004032c7825 */ /* 0x000fc800078e022a */
[----:B------:R-:W-:Y:S01]  /*0b50*/  IMAD.MOV.U32 R42, RZ, RZ, RZ ;  /* 0x000000ffff2a7224 */ /* 0x000fe200078e00ff */
[----:B--2---:R0:W-:Y:S05]  /*0b60*/  STG.E desc[UR6][R44.64], R39 ;  /* 0x000000272c007986 */ /* 0x0041ea000c101906 */
[----:B------:R1:W2:Y:S01]  /*0b70*/  @!P0 LDG.E R42, desc[UR6][R22.64] ;  /* 0x00000006162a8981 */ /* 0x0002a2000c1e1900 */
[----:B------:R-:W-:Y:S02]  /*0b80*/  LOP3.LUT R43, R16, R10, RZ, 0xfc, !PT ;  /* 0x0000000a102b7212 */ /* 0x000fe400078efcff */
[----:B------:R-:W-:-:S04]  /*0b90*/  ISETP.GE.OR P0, PT, R10, R17, P2 ;  /* 0x000000110a00720c */ /* 0x000fc80001706670 */
[----:B------:R-:W-:Y:S01]  /*0ba0*/  ISETP.LT.OR P0, PT, R43, RZ, P0 ;  /* 0x000000ff2b00720c */ /* 0x000fe20000701670 */
[----:B0-----:R-:W-:-:S12]  /*0bb0*/  IMAD.WIDE R44, R3, 0x4, R44 ;  /* 0x00000004032c7825 */ /* 0x001fd800078e022c */
[----:B-1----:R-:W0:Y:S01]  /*0bc0*/  @!P0 LDC.64 R22, c[0x0][0x388] ;  /* 0x0000e200ff168b82 */ /* 0x002e220000000a00 */
[----:B------:R-:W-:-:S04]  /*0bd0*/  @!P0 IADD3 R39, P3, PT, R28, R34, RZ ;  /* 0x000000221c278210 */ /* 0x000fc80007f7e0ff */
[----:B------:R-:W-:Y:S02]  /*0be0*/  @!P0 LEA.HI.X.SX32 R43, R34, R18, 0x1, P3 ;  /* 0x00000012222b8211 */ /* 0x000fe400018f0eff */
[----:B0-----:R-:W-:-:S04]  /*0bf0*/  @!P0 LEA R22, P3, R39, R22, 0x2 ;  /* 0x0000001627168211 */ /* 0x001fc800078610ff */
[----:B------:R-:W-:Y:S01]  /*0c00*/  @!P0 LEA.HI.X R23, R39, R23, R43, 0x2, P3 ;  /* 0x0000001727178211 */ /* 0x000fe200018f142b */
[----:B------:R-:W-:Y:S01]  /*0c10*/  IMAD.MOV.U32 R39, RZ, RZ, RZ ;  /* 0x000000ffff277224 */ /* 0x000fe200078e00ff */
[----:B------:R-:W-:Y:S01]  /*0c20*/  LOP3.LUT R43, R16, R11, RZ, 0xfc, !PT ;  /* 0x0000000b102b7212 */ /* 0x000fe200078efcff */
[----:B--2---:R0:W-:Y:S04]  /*0c30*/  STG.E desc[UR6][R44.64], R42 ;  /* 0x0000002a2c007986 */ /* 0x0041e8000c101906 */
[----:B------:R1:W2:Y:S01]  /*0c40*/  @!P0 LDG.E R39, desc[UR6][R22.64] ;  /* 0x0000000616278981 */ /* 0x0002a2000c1e1900 */
        /* <DEDUP_REMOVED lines=33> */
[----:B------:R-:W0:Y:S01]  /*0e60*/  LDC R43, c[0x0][0x3b4] ;  /* 0x0000ed00ff2b7b82 */ /* 0x000e220000000800 */
[----:B--2---:R1:W-:Y:S04]  /*0e70*/  STG.E desc[UR6][R44.64], R39 ;  /* 0x000000272c007986 */ /* 0x0043e8000c101906 */
[----:B------:R2:W3:Y:S01]  /*0e80*/  @!P0 LDG.E R42, desc[UR6][R22.64] ;  /* 0x00000006162a8981 */ /* 0x0004e2000c1e1900 */
[----:B------:R-:W-:Y:S01]  /*0e90*/  VIADD R4, R4, 0x8 ;  /* 0x0000000804047836 */ /* 0x000fe20000000000 */
[C---:B0-----:R-:W-:Y:S01]  /*0ea0*/  LEA R14, R43.reuse, R14, 0x3 ;  /* 0x0000000e2b0e7211 */ /* 0x041fe200078e18ff */
[----:B------:R-:W-:-:S02]  /*0eb0*/  IMAD R7, R43, 0x8, R7 ;  /* 0x000000082b077824 */ /* 0x000fc400078e0207 */
[C---:B------:R-:W-:Y:S01]  /*0ec0*/  IMAD R8, R43.reuse, 0x8, R8 ;  /* 0x000000082b087824 */ /* 0x040fe200078e0208 */
[----:B------:R-:W-:Y:S01]  /*0ed0*/  ISETP.NE.AND P0, PT, R4, RZ, PT ;  /* 0x000000ff0400720c */ /* 0x000fe20003f05270 */
[----:B------:R-:W-:Y:S02]  /*0ee0*/  IMAD R9, R43, 0x8, R9 ;  /* 0x000000082b097824 */ /* 0x000fe400078e0209 */
[----:B-1----:R-:W-:-:S04]  /*0ef0*/  IMAD.WIDE R44, R3, 0x4, R44 ;  /* 0x00000004032c7825 */ /* 0x002fc800078e022c */
[----:B--2---:R-:W-:Y:S02]  /*0f00*/  IMAD.MOV.U32 R22, RZ, RZ, R40 ;  /* 0x000000ffff167224 */ /* 0x004fe400078e0028 */
[----:B------:R-:W-:Y:S02]  /*0f10*/  IMAD.MOV.U32 R23, RZ, RZ, R41 ;  /* 0x000000ffff177224 */ /* 0x000fe400078e0029 */
        /* <DEDUP_REMOVED lines=11> */
[----:B------:R-:W-:Y:S02]  /*0fd0*/  IMAD R6, R43, 0x8, R6 ;  /* 0x000000082b067824 */ /* 0x000fe400078e0206 */
[----:B------:R-:W-:Y:S01]  /*0fe0*/  IMAD.WIDE R40, R3, 0x4, R44 ;  /* 0x0000000403287825 */ /* 0x000fe200078e022c */
[----:B---3--:R0:W-:Y:S01]  /*0ff0*/  STG.E desc[UR6][R44.64], R42 ;  /* 0x0000002a2c007986 */ /* 0x0081e2000c101906 */
[----:B------:R-:W-:Y:S05]  /*1000*/  @P0 BRA `(.L_x_15) ;  /* 0xfffffff800240947 */ /* 0x000fea000383ffff */
[----:B------:R-:W1:Y:S01]  /*1010*/  LDCU UR4, c[0x0][0x39c] ;  /* 0x00007380ff0477ac */ /* 0x000e620008000800 */
[----:B------:R-:W-:Y:S01]  /*1020*/  IMAD.WIDE R40, R3, 0x20, R22 ;  /* 0x0000002003287825 */ /* 0x000fe200078e0216 */
[----:B-1----:R-:W-:-:S06]  /*1030*/  ULOP3.LUT UR4, UR4, 0x7ffffff8, URZ, 0xc0, !UPT ;  /* 0x7ffffff804047892 */ /* 0x002fcc000f8ec0ff */
[----:B------:R-:W-:-:S07]  /*1040*/  IMAD.U32 R4, RZ, RZ, UR4 ;  /* 0x00000004ff047e24 */ /* 0x000fce000f8e00ff */
.L_x_14:
[----:B------:R-:W1:Y:S02]  /*1050*/  LDC R12, c[0x0][0x39c] ;  /* 0x0000e700ff0c7b82 */ /* 0x000e640000000800 */
[----:B-1----:R-:W-:-:S04]  /*1060*/  LOP3.LUT R6, R12, 0x7, RZ, 0xc0, !PT ;  /* 0x000000070c067812 */ /* 0x002fc800078ec0ff */
[----:B------:R-:W-:-:S13]  /*1070*/  ISETP.NE.AND P0, PT, R6, RZ, PT ;  /* 0x000000ff0600720c */ /* 0x000fda0003f05270 */
[----:B------:R-:W-:Y:S05]  /*1080*/  @!P0 BRA `(.L_x_16) ;  /* 0x0000000800108947 */ /* 0x000fea0003800000 */
[----:B------:R-:W-:-:S05]  /*1090*/  VIADD R6, R6, 0xffffffff ;  /* 0xffffffff06067836 */ /* 0x000fca0000000000 */
[----:B------:R-:W-:-:S13]  /*10a0*/  ISETP.GE.U32.AND P0, PT, R6, 0x3, PT ;  /* 0x000000030600780c */ /* 0x000fda0003f06070 */
[----:B------:R-:W-:Y:S05]  /*10b0*/  @!P0 BRA `(.L_x_17) ;  /* 0x0000000400048947 */ /* 0x000fea0003800000 */
[----:B------:R-:W1:Y:S01]  /*10c0*/  LDC R13, c[0x0][0x3b4] ;  /* 0x0000ed00ff0d7b82 */ /* 0x000e620000000800 */
[----:B------:R-:W2:Y:S01]  /*10d0*/  LDCU UR4, c[0x0][0x390] ;  /* 0x00007200ff0477ac */ /* 0x000ea20008000800 */
[----:B------:R-:W-:Y:S01]  /*10e0*/  IMAD.MOV.U32 R11, RZ, RZ, RZ ;  /* 0x000000ffff0b7224 */ /* 0x000fe200078e00ff */
[----:B--2---:R-:W-:Y:S01]  /*10f0*/  ISETP.GE.AND P0, PT, R16, UR4, PT ;  /* 0x0000000410007c0c */ /* 0x004fe2000bf06270 */
[----:B-1----:R-:W-:-:S05]  /*1100*/  IMAD R10, R4, R13, R29 ;  /* 0x0000000d040a7224 */ /* 0x002fca00078e021d */
[----:B------:R-:W-:Y:S02]  /*1110*/  ISETP.GE.OR P2, PT, R10, R17, P0 ;  /* 0x000000110a00720c */ /* 0x000fe40000746670 */
[----:B------:R-:W-:-:S04]  /*1120*/  LOP3.LUT R6, R16, R10, RZ, 0xfc, !PT ;  /* 0x0000000a10067212 */ /* 0x000fc800078efcff */
[----:B------:R-:W-:-:S13]  /*1130*/  ISETP.LT.OR P2, PT, R6, RZ, P2 ;  /* 0x000000ff0600720c */ /* 0x000fda0001741670 */
[----:B------:R-:W1:Y:S01]  /*1140*/  @!P2 LDC.64 R6, c[0x0][0x388] ;  /* 0x0000e200ff06ab82 */ /* 0x000e620000000a00 */
[----:B------:R-:W-:-:S05]  /*1150*/  @!P2 IMAD R9, R4, R13, R15 ;  /* 0x0000000d0409a224 */ /* 0x000fca00078e020f */
[----:B------:R-:W-:-:S04]  /*1160*/  @!P2 IADD3 R8, P3, PT, R28, R9, RZ ;  /* 0x000000091c08a210 */ /* 0x000fc80007f7e0ff */
[----:B------:R-:W-:Y:S02]  /*1170*/  @!P2 LEA.HI.X.SX32 R9, R9, R18, 0x1, P3 ;  /* 0x000000120909a211 */ /* 0x000fe400018f0eff */
[----:B-1----:R-:W-:-:S04]  /*1180*/  @!P2 LEA R6, P3, R8, R6, 0x2 ;  /* 0x000000060806a211 */ /* 0x002fc800078610ff */
[----:B------:R-:W-:-:S05]  /*1190*/  @!P2 LEA.HI.X R7, R8, R7, R9, 0x2, P3 ;  /* 0x000000070807a211 */ /* 0x000fca00018f1409 */
[----:B------:R-:W2:Y:S01]  /*11a0*/  @!P2 LDG.E R11, desc[UR6][R6.64] ;  /* 0x00000006060ba981 */ /* 0x000ea2000c1e1900 */
[--C-:B------:R-:W-:Y:S02]  /*11b0*/  IMAD.IADD R14, R10, 0x1, R13.reuse ;  /* 0x000000010a0e7824 */ /* 0x100fe400078e020d */
[----:B------:R-:W-:-:S03]  /*11c0*/  IMAD R22, R4, R13, R13 ;  /* 0x0000000d04167224 */ /* 0x000fc600078e020d */
[----:B------:R-:W-:Y:S02]  /*11d0*/  ISETP.GE.OR P2, PT, R14, R17, P0 ;  /* 0x000000110e00720c */ /* 0x000fe40000746670 */
[----:B------:R-:W-:-:S04]  /*11e0*/  LOP3.LUT R8, R16, R14, RZ, 0xfc, !PT ;  /* 0x0000000e10087212 */ /* 0x000fc800078efcff */
[----:B------:R-:W-:-:S13]  /*11f0*/  ISETP.LT.OR P2, PT, R8, RZ, P2 ;  /* 0x000000ff0800720c */ /* 0x000fda0001741670 */
[----:B------:R-:W1:Y:S01]  /*1200*/  @!P2 LDC.64 R8, c[0x0][0x388] ;  /* 0x0000e200ff08ab82 */ /* 0x000e620000000a00 */
[----:B------:R-:W-:-:S05]  /*1210*/  @!P2 IMAD.IADD R23, R15, 0x1, R22 ;  /* 0x000000010f17a824 */ /* 0x000fca00078e0216 */
[----:B------:R-:W-:-:S04]  /*1220*/  @!P2 IADD3 R10, P3, PT, R28, R23, RZ ;  /* 0x000000171c0aa210 */ /* 0x000fc80007f7e0ff */
[----:B------:R-:W-:Y:S02]  /*1230*/  @!P2 LEA.HI.X.SX32 R23, R23, R18, 0x1, P3 ;  /* 0x000000121717a211 */ /* 0x000fe400018f0eff */
[----:B-1----:R-:W-:-:S04]  /*1240*/  @!P2 LEA R8, P3, R10, R8, 0x2 ;  /* 0x000000080a08a211 */ /* 0x002fc800078610ff */
[----:B------:R-:W-:Y:S01]  /*1250*/  @!P2 LEA.HI.X R9, R10, R9, R23, 0x2, P3 ;  /* 0x000000090a09a211 */ /* 0x000fe200018f1417 */
[----:B------:R-:W-:Y:S02]  /*1260*/  HFMA2 R23, -RZ, RZ, 0, 0 ;  /* 0x00000000ff177431 */ /* 0x000fe400000001ff */
[--C-:B------:R-:W-:Y:S01]  /*1270*/  IMAD.IADD R14, R14, 0x1, R13.reuse ;  /* 0x000000010e0e7824 */ /* 0x100fe200078e020d */
[----:B--2---:R1:W-:Y:S04]  /*1280*/  STG.E desc[UR6][R40.64], R11 ;  /* 0x0000000b28007986 */ /* 0x0043e8000c101906 */
[----:B------:R-:W2:Y:S01]  /*1290*/  @!P2 LDG.E R23, desc[UR6][R8.64] ;  /* 0x000000060817a981 */ /* 0x000ea2000c1e1900 */
[----:B------:R-:W-:Y:S01]  /*12a0*/  ISETP.GE.OR P2, PT, R14, R17, P0 ;  /* 0x000000110e00720c */ /* 0x000fe20000746670 */
[----:B------:R-:W-:Y:S01]  /*12b0*/  IMAD.IADD R22, R22, 0x1, R13 ;  /* 0x0000000116167824 */ /* 0x000fe200078e020d */
[----:B------:R-:W-:-:S04]  /*12c0*/  LOP3.LUT R6, R16, R14, RZ, 0xfc, !PT ;  /* 0x0000000e10067212 */ /* 0x000fc800078efcff */
[----:B------:R-:W-:Y:S01]  /*12d0*/  ISETP.LT.OR P2, PT, R6, RZ, P2 ;  /* 0x000000ff0600720c */ /* 0x000fe20001741670 */
[----:B-1----:R-:W-:-:S12]  /*12e0*/  IMAD.WIDE R40, R3, 0x4, R40 ;  /* 0x0000000403287825 */ /* 0x002fd800078e0228 */
[----:B------:R-:W1:Y:S01]  /*12f0*/  @!P2 LDC.64 R6, c[0x0][0x388] ;  /* 0x0000e200ff06ab82 */ /* 0x000e620000000a00 */
[----:B------:R-:W-:-:S05]  /*1300*/  @!P2 IMAD.IADD R31, R15, 0x1, R22 ;  /* 0x000000010f1fa824 */ /* 0x000fca00078e0216 */
[----:B------:R-:W-:-:S04]  /*1310*/  @!P2 IADD3 R10, P3, PT, R28, R31, RZ ;  /* 0x0000001f1c0aa210 */ /* 0x000fc80007f7e0ff */
[----:B------:R-:W-:Y:S02]  /*1320*/  @!P2 LEA.HI.X.SX32 R31, R31, R18, 0x1, P3 ;  /* 0x000000121f1fa211 */ /* 0x000fe400018f0eff */
[----:B-1----:R-:W-:-:S04]  /*1330*/  @!P2 LEA R6, P3, R10, R6, 0x2 ;  /* 0x000000060a06a211 */ /* 0x002fc800078610ff */
[----:B------:R-:W-:Y:S01]  /*1340*/  @!P2 LEA.HI.X R7, R10, R7, R31, 0x2, P3 ;  /* 0x000000070a07a211 */ /* 0x000fe200018f141f */
[----:B------:R-:W-:Y:S01]  /*1350*/  IMAD.MOV.U32 R31, RZ, RZ, RZ ;  /* 0x000000ffff1f7224 */ /* 0x000fe200078e00ff */
[----:B--2---:R1:W-:Y:S05]  /*1360*/  STG.E desc[UR6][R40.64], R23 ;  /* 0x0000001728007986 */ /* 0x0043ea000c101906 */
[----:B------:R-:W2:Y:S01]  /*1370*/  @!P2 LDG.E R31, desc[UR6][R6.64] ;  /* 0x00000006061fa981 */ /* 0x000ea2000c1e1900 */
[----:B------:R-:W-:Y:S01]  /*1380*/  IMAD.IADD R8, R14, 0x1, R13 ;  /* 0x000000010e087824 */ /* 0x000fe200078e020d */
[----:B------:R-:W-:Y:S01]  /*1390*/  BSSY.RECONVERGENT B0, `(.L_x_18) ;  /* 0x0000010000007945 */ /* 0x000fe20003800200 */
[----:B------:R-:W-:-:S03]  /*13a0*/  IMAD.WIDE R10, R3, 0x4, R40 ;  /* 0x00000004030a7825 */ /* 0x000fc600078e0228 */
[----:B------:R-:W-:Y:S01]  /*13b0*/  ISETP.GE.OR P0, PT, R8, R17, P0 ;  /* 0x000000110800720c */ /* 0x000fe20000706670 */
[----:B------:R-:W-:Y:S01]  /*13c0*/  IMAD.MOV.U32 R33, RZ, RZ, RZ ;  /* 0x000000ffff217224 */ /* 0x000fe200078e00ff */
[----:B------:R-:W-:-:S04]  /*13d0*/  LOP3.LUT R8, R16, R8, RZ, 0xfc, !PT ;  /* 0x0000000810087212 */ /* 0x000fc800078efcff */
[----:B------:R-:W-:Y:S01]  /*13e0*/  ISETP.LT.OR P0, PT, R8, RZ, P0 ;  /* 0x000000ff0800720c */ /* 0x000fe20000701670 */
[----:B------:R-:W-:Y:S01]  /*13f0*/  IMAD.WIDE R8, R3, 0x4, R10 ;  /* 0x0000000403087825 */ /* 0x000fe200078e020a */
[----:B--2---:R1:W-:Y:S11]  /*1400*/  STG.E desc[UR6][R10.64], R31 ;  /* 0x0000001f0a007986 */ /* 0x0043f6000c101906 */
[----:B------:R-:W-:Y:S05]  /*1410*/  @P0 BRA `(.L_x_19) ;  /* 0x00000000001c0947 */ /* 0x000fea0003800000 */
[----:B------:R-:W2:Y:S01]  /*1420*/  LDCU.64 UR4, c[0x0][0x388] ;  /* 0x00007100ff0477ac */ /* 0x000ea20008000a00 */
[----:B------:R-:W-:-:S04]  /*1430*/  IADD3 R13, PT, PT, R15, R13, R22 ;  /* 0x0000000d0f0d7210 */ /* 0x000fc80007ffe016 */
[----:B------:R-:W-:-:S04]  /*1440*/  IADD3 R7, P0, PT, R28, R13, RZ ;  /* 0x0000000d1c077210 */ /* 0x000fc80007f1e0ff */
[----:B-1----:R-:W-:Y:S02]  /*1450*/  LEA.HI.X.SX32 R10, R13, R18, 0x1, P0 ;  /* 0x000000120d0a7211 */ /* 0x002fe400000f0eff */
[----:B--2---:R-:W-:-:S04]  /*1460*/  LEA R6, P0, R7, UR4, 0x2 ;  /* 0x0000000407067c11 */ /* 0x004fc8000f8010ff */
[----:B------:R-:W-:-:S05]  /*1470*/  LEA.HI.X R7, R7, UR5, R10, 0x2, P0 ;  /* 0x0000000507077c11 */ /* 0x000fca00080f140a */
[----:B------:R2:W5:Y:S04]  /*1480*/  LDG.E R33, desc[UR6][R6.64] ;  /* 0x0000000606217981 */ /* 0x000568000c1e1900 */
.L_x_19:
[----:B------:R-:W-:Y:S05]  /*1490*/  BSYNC.RECONVERGENT B0 ;  /* 0x0000000000007941 */ /* 0x000fea0003800200 */
.L_x_18:
[----:B-----5:R3:W-:Y:S01]  /*14a0*/  STG.E desc[UR6][R8.64], R33 ;  /* 0x0000002108007986 */ /* 0x0207e2000c101906 */
[----:B------:R-:W-:Y:S02]  /*14b0*/  VIADD R4, R4, 0x4 ;  /* 0x0000000404047836 */ /* 0x000fe40000000000 */
[----:B-1----:R-:W-:-:S07]  /*14c0*/  IMAD.WIDE R40, R3, 0x4, R8 ;  /* 0x0000000403287825 */ /* 0x002fce00078e0208 */
.L_x_17:
[----:B------:R-:W-:-:S04]  /*14d0*/  LOP3.LUT R12, R12, 0x3, RZ, 0xc0, !PT ;  /* 0x000000030c0c7812 */ /* 0x000fc800078ec0ff */
[----:B------:R-:W-:-:S13]  /*14e0*/  ISETP.NE.AND P0, PT, R12, RZ, PT ;  /* 0x000000ff0c00720c */ /* 0x000fda0003f05270 */
[----:B------:R-:W-:Y:S05]  /*14f0*/  @!P0 BRA `(.L_x_16) ;  /* 0x0000000000f48947 */ /* 0x000fea0003800000 */
[----:B------:R-:W-:-:S13]  /*1500*/  ISETP.NE.AND P0, PT, R12, 0x1, PT ;  /* 0x000000010c00780c */ /* 0x000fda0003f05270 */
[----:B------:R-:W-:Y:S05]  /*1510*/  @!P0 BRA `(.L_x_20) ;  /* 0x0000000000908947 */ /* 0x000fea0003800000 */
[----:B------:R-:W1:Y:S01]  /*1520*/  LDC R23, c[0x0][0x3b4] ;  /* 0x0000ed00ff177b82 */ /* 0x000e620000000800 */
[----:B------:R-:W4:Y:S01]  /*1530*/  LDCU UR4, c[0x0][0x390] ;  /* 0x00007200ff0477ac */ /* 0x000f220008000800 */
[----:B------:R-:W-:Y:S01]  /*1540*/  IMAD.MOV.U32 R11, RZ, RZ, RZ ;  /* 0x000000ffff0b7224 */ /* 0x000fe200078e00ff */
[----:B----4-:R-:W-:Y:S01]  /*1550*/  ISETP.GE.AND P0, PT, R16, UR4, PT ;  /* 0x0000000410007c0c */ /* 0x010fe2000bf06270 */
[----:B-1----:R-:W-:-:S05]  /*1560*/  IMAD R10, R4, R23, R29 ;  /* 0x00000017040a7224 */ /* 0x002fca00078e021d */
[----:B------:R-:W-:Y:S02]  /*1570*/  ISETP.GE.OR P2, PT, R10, R17, P0 ;  /* 0x000000110a00720c */ /* 0x000fe40000746670 */
[----:B--2---:R-:W-:-:S04]  /*1580*/  LOP3.LUT R6, R16, R10, RZ, 0xfc, !PT ;  /* 0x0000000a10067212 */ /* 0x004fc800078efcff */
[----:B------:R-:W-:-:S13]  /*1590*/  ISETP.LT.OR P2, PT, R6, RZ, P2 ;  /* 0x000000ff0600720c */ /* 0x000fda0001741670 */
[----:B------:R-:W1:Y:S01]  /*15a0*/  @!P2 LDC.64 R6, c[0x0][0x388] ;  /* 0x0000e200ff06ab82 */ /* 0x000e620000000a00 */
[----:B---3--:R-:W-:-:S05]  /*15b0*/  @!P2 IMAD R9, R4, R23, R15 ;  /* 0x000000170409a224 */ /* 0x008fca00078e020f */
[----:B------:R-:W-:-:S04]  /*15c0*/  @!P2 IADD3 R8, P3, PT, R28, R9, RZ ;  /* 0x000000091c08a210 */ /* 0x000fc80007f7e0ff */
[----:B------:R-:W-:Y:S02]  /*15d0*/  @!P2 LEA.HI.X.SX32 R9, R9, R18, 0x1, P3 ;  /* 0x000000120909a211 */ /* 0x000fe400018f0eff */
[----:B-1----:R-:W-:-:S04]  /*15e0*/  @!P2 LEA R6, P3, R8, R6, 0x2 ;  /* 0x000000060806a211 */ /* 0x002fc800078610ff */
[----:B------:R-:W-:-:S05]  /*15f0*/  @!P2 LEA.HI.X R7, R8, R7, R9, 0x2, P3 ;  /* 0x000000070807a211 */ /* 0x000fca00018f1409 */
[----:B------:R-:W2:Y:S01]  /*1600*/  @!P2 LDG.E R11, desc[UR6][R6.64] ;  /* 0x00000006060ba981 */ /* 0x000ea2000c1e1900 */
[----:B------:R-:W-:Y:S01]  /*1610*/  IMAD.IADD R8, R10, 0x1, R23 ;  /* 0x000000010a087824 */ /* 0x000fe200078e0217 */
[----:B------:R-:W-:Y:S01]  /*1620*/  BSSY.RECONVERGENT B0, `(.L_x_21) ;  /* 0x0000010000007945 */ /* 0x000fe20003800200 */
[----:B------:R-:W-:-:S03]  /*1630*/  IMAD.MOV.U32 R13, RZ, RZ, RZ ;  /* 0x000000ffff0d7224 */ /* 0x000fc600078e00ff */
[----:B------:R-:W-:Y:S02]  /*1640*/  ISETP.GE.OR P0, PT, R8, R17, P0 ;  /* 0x000000110800720c */ /* 0x000fe40000706670 */
[----:B------:R-:W-:-:S04]  /*1650*/  LOP3.LUT R8, R16, R8, RZ, 0xfc, !PT ;  /* 0x0000000810087212 */ /* 0x000fc800078efcff */
[----:B------:R-:W-:Y:S01]  /*1660*/  ISETP.LT.OR P0, PT, R8, RZ, P0 ;  /* 0x000000ff0800720c */ /* 0x000fe20000701670 */
[----:B------:R-:W-:Y:S01]  /*1670*/  IMAD.WIDE R8, R3, 0x4, R40 ;  /* 0x0000000403087825 */ /* 0x000fe200078e0228 */
[----:B--2---:R1:W-:Y:S11]  /*1680*/  STG.E desc[UR6][R40.64], R11 ;  /* 0x0000000b28007986 */ /* 0x0043f6000c101906 */
[----:B------:R-:W-:Y:S05]  /*1690*/  @P0 BRA `(.L_x_22) ;  /* 0x0000000000200947 */ /* 0x000fea0003800000 */
[----:B------:R-:W2:Y:S01]  /*16a0*/  LDCU.64 UR4, c[0x0][0x388] ;  /* 0x00007100ff0477ac */ /* 0x000ea20008000a00 */
[----:B------:R-:W-:-:S04]  /*16b0*/  IMAD R6, R4, R23, R23 ;  /* 0x0000001704067224 */ /* 0x000fc800078e0217 */
[----:B------:R-:W-:-:S05]  /*16c0*/  IMAD.IADD R7, R15, 0x1, R6 ;  /* 0x000000010f077824 */ /* 0x000fca00078e0206 */
[----:B------:R-:W-:-:S04]  /*16d0*/  IADD3 R10, P0, PT, R28, R7, RZ ;  /* 0x000000071c0a7210 */ /* 0x000fc80007f1e0ff */
[----:B------:R-:W-:Y:S02]  /*16e0*/  LEA.HI.X.SX32 R7, R7, R18, 0x1, P0 ;  /* 0x0000001207077211 */ /* 0x000fe400000f0eff */
[----:B--2---:R-:W-:-:S04]  /*16f0*/  LEA R6, P0, R10, UR4, 0x2 ;  /* 0x000000040a067c11 */ /* 0x004fc8000f8010ff */
[----:B------:R-:W-:-:S05]  /*1700*/  LEA.HI.X R7, R10, UR5, R7, 0x2, P0 ;  /* 0x000000050a077c11 */ /* 0x000fca00080f1407 */
[----:B------:R2:W5:Y:S04]  /*1710*/  LDG.E R13, desc[UR6][R6.64] ;  /* 0x00000006060d7981 */ /* 0x000568000c1e1900 */
.L_x_22:
[----:B------:R-:W-:Y:S05]  /*1720*/  BSYNC.RECONVERGENT B0 ;  /* 0x0000000000007941 */ /* 0x000fea0003800200 */
.L_x_21:
[----:B-----5:R4:W-:Y:S01]  /*1730*/  STG.E desc[UR6][R8.64], R13 ;  /* 0x0000000d08007986 */ /* 0x0209e2000c101906 */
[----:B-1----:R-:W-:-:S04]  /*1740*/  IMAD.WIDE R40, R3, 0x4, R8 ;  /* 0x0000000403287825 */ /* 0x002fc800078e0208 */
[----:B------:R-:W-:-:S07]  /*1750*/  VIADD R4, R4, 0x2 ;  /* 0x0000000204047836 */ /* 0x000fce0000000000 */
.L_x_20:
[----:B------:R-:W1:Y:S02]  /*1760*/  LDCU UR4, c[0x0][0x39c] ;  /* 0x00007380ff0477ac */ /* 0x000e640008000800 */
[----:B-1----:R-:W-:-:S09]  /*1770*/  ULOP3.LUT UP0, URZ, UR4, 0x1, URZ, 0xc0, !UPT ;  /* 0x0000000104ff7892 */ /* 0x002fd2000f80c0ff */
[----:B------:R-:W-:Y:S05]  /*1780*/  BRA.U !UP0, `(.L_x_16) ;  /* 0x0000000108507547 */ /* 0x000fea000b800000 */
[----:B---34-:R-:W1:Y:S01]  /*1790*/  LDC R8, c[0x0][0x3b4] ;  /* 0x0000ed00ff087b82 */ /* 0x018e620000000800 */
[----:B------:R-:W3:Y:S01]  /*17a0*/  LDCU UR4, c[0x0][0x390] ;  /* 0x00007200ff0477ac */ /* 0x000ee20008000800 */
[----:B------:R-:W-:Y:S01]  /*17b0*/  BSSY.RECONVERGENT B0, `(.L_x_23) ;  /* 0x000000f000007945 */ /* 0x000fe20003800200 */
[----:B--2---:R-:W-:Y:S02]  /*17c0*/  IMAD.MOV.U32 R7, RZ, RZ, RZ ;  /* 0x000000ffff077224 */ /* 0x004fe400078e00ff */
[----:B-1----:R-:W-:-:S05]  /*17d0*/  IMAD R6, R4, R8, R29 ;  /* 0x0000000804067224 */ /* 0x002fca00078e021d */
[----:B------:R-:W-:Y:S02]  /*17e0*/  ISETP.GE.AND P0, PT, R6, R17, PT ;  /* 0x000000110600720c */ /* 0x000fe40003f06270 */
[C---:B------:R-:W-:Y:S02]  /*17f0*/  LOP3.LUT R6, R16.reuse, R6, RZ, 0xfc, !PT ;  /* 0x0000000610067212 */ /* 0x040fe400078efcff */
[----:B---3--:R-:W-:-:S04]  /*1800*/  ISETP.GE.OR P0, PT, R16, UR4, P0 ;  /* 0x0000000410007c0c */ /* 0x008fc80008706670 */
[----:B------:R-:W-:-:S13]  /*1810*/  ISETP.LT.OR P0, PT, R6, RZ, P0 ;  /* 0x000000ff0600720c */ /* 0x000fda0000701670 */
[----:B------:R-:W-:Y:S05]  /*1820*/  @P0 BRA `(.L_x_24) ;  /* 0x00000000001c0947 */ /* 0x000fea0003800000 */
[----:B------:R-:W1:Y:S01]  /*1830*/  LDCU.64 UR4, c[0x0][0x388] ;  /* 0x00007100ff0477ac */ /* 0x000e620008000a00 */
[----:B------:R-:W-:-:S05]  /*1840*/  IMAD R15, R4, R8, R15 ;  /* 0x00000008040f7224 */ /* 0x000fca00078e020f */
[----:B------:R-:W-:-:S04]  /*1850*/  IADD3 R4, P0, PT, R28, R15, RZ ;  /* 0x0000000f1c047210 */ /* 0x000fc80007f1e0ff */
[----:B------:R-:W-:Y:S02]  /*1860*/  LEA.HI.X.SX32 R15, R15, R18, 0x1, P0 ;  /* 0x000000120f0f7211 */ /* 0x000fe400000f0eff */
[----:B-1----:R-:W-:-:S04]  /*1870*/  LEA R6, P0, R4, UR4, 0x2 ;  /* 0x0000000404067c11 */ /* 0x002fc8000f8010ff */
[----:B------:R-:W-:-:S06]  /*1880*/  LEA.HI.X R7, R4, UR5, R15, 0x2, P0 ;  /* 0x0000000504077c11 */ /* 0x000fcc00080f140f */
[----:B------:R1:W5:Y:S03]  /*1890*/  LDG.E R7, desc[UR6][R6.64] ;  /* 0x0000000606077981 */ /* 0x000366000c1e1900 */
.L_x_24:
[----:B------:R-:W-:Y:S05]  /*18a0*/  BSYNC.RECONVERGENT B0 ;  /* 0x0000000000007941 */ /* 0x000fea0003800200 */
.L_x_23:
[----:B-----5:R2:W-:Y:S02]  /*18b0*/  STG.E desc[UR6][R40.64], R7 ;  /* 0x0000000728007986 */ /* 0x0205e4000c101906 */
[----:B--2---:R-:W-:-:S07]  /*18c0*/  IMAD.WIDE R40, R3, 0x4, R40 ;  /* 0x0000000403287825 */ /* 0x004fce00078e0228 */
.L_x_16:
[----:B------:R-:W-:Y:S05]  /*18d0*/  @P1 BRA `(.L_x_25) ;  /* 0xffffffec006c1947 */ /* 0x000fea000383ffff */
[----:B------:R-:W5:Y:S01]  /*18e0*/  LDCU UR4, c[0x0][0x380] ;  /* 0x00007000ff0477ac */ /* 0x000f620008000800 */
[----:B------:R-:W-:-:S05]  /*18f0*/  IMAD.IADD R2, R0, 0x1, R2 ;  /* 0x0000000100027824 */ /* 0x000fca00078e0202 */
[----:B-----5:R-:W-:-:S13]  /*1900*/  ISETP.GE.AND P0, PT, R2, UR4, PT ;  /* 0x0000000402007c0c */ /* 0x020fda000bf06270 */
[----:B------:R-:W-:Y:S05]  /*1910*/  @!P0 BRA `(.L_x_26) ;  /* 0xffffffe800008947 */ /* 0x000fea000383ffff */
[----:B------:R-:W-:Y:S05]  /*1920*/  EXIT ;  /* 0x000000000000794d */ /* 0x000fea0003800000 */
.L_x_27:
        /* <DEDUP_REMOVED lines=13> */
.L_x_29:


//--------------------- .nv.shared.reserved.0     --------------------------
	.section	.nv.shared.reserved.0,"aw",@nobits
	.weak		__nv_reservedSMEM_offset_0_alias
	.size		__nv_reservedSMEM_offset_0_alias, 0, 64
	.other		__nv_reservedSMEM_offset_0_alias,@"STO_CUDA_RESERVED_SHARED STV_DEFAULT"
__nv_reservedSMEM_offset_0_alias:
	.zero		0
	.zero		64


//--------------------- .nv.constant0._Z17im2col_gpu_kernelIdEviPKT_iiiiiiiiiiiiPS0_ --------------------------
	.section	.nv.constant0._Z17im2col_gpu_kernelIdEviPKT_iiiiiiiiiiiiPS0_,"a",@progbits
	.sectionflags	@""
	.align	4
.nv.constant0._Z17im2col_gpu_kernelIdEviPKT_iiiiiiiiiiiiPS0_:
	.zero		968


//--------------------- .nv.constant0._Z17im2col_gpu_kernelIfEviPKT_iiiiiiiiiiiiPS0_ --------------------------
	.section	.nv.constant0._Z17im2col_gpu_kernelIfEviPKT_iiiiiiiiiiiiPS0_,"a",@progbits
	.sectionflags	@""
	.align	4
.nv.constant0._Z17im2col_gpu_kernelIfEviPKT_iiiiiiiiiiiiPS0_:
	.zero		968


//--------------------- SYMBOLS --------------------------

	.type		.nv.reservedSmem.offset0,@object
	.size		.nv.reservedSmem.offset0,0x4
